	.target	sm_90a

	.elftype	@"ET_EXEC"


//--------------------- .note.nv.tkinfo           --------------------------
	.section	.note.nv.tkinfo,"",@"SHT_NOTE"
	.sectionflags	@"SHF_NOTE_NV_TKINFO"
	.tkinfo
        /*0018*/ 	.word	0x00000002
        /*0030*/ 	.string	""
        /*0030*/ 	.string	"ptxas"
        /*0030*/ 	.string	"Cuda compilation tools, release 13.0, V13.0.88"
        /*0030*/ 	.string	"Build cuda_13.0.r13.0/compiler.36424714_0"
        /*0030*/ 	.string	"-arch sm_90a -m 64 "



//--------------------- .note.nv.cuinfo           --------------------------
	.section	.note.nv.cuinfo,"",@"SHT_NOTE"
	.sectionflags	@"SHF_NOTE_NV_CUINFO"
        /*0018*/ 	.short	0x0002
        /*001a*/ 	.short	0x005a
        /*001c*/ 	.short	0x0082
	.zero		2


//--------------------- .nv.info                  --------------------------
	.section	.nv.info,"",@"SHT_CUDA_INFO"
	.align	4


	//----- nvinfo : EIATTR_REGCOUNT
	.align		4
        /*0000*/ 	.byte	0x04, 0x2f
        /*0002*/ 	.short	(.L_12 - .L_11)
	.align		4
.L_11:
        /*0004*/ 	.word	index@(_ZN7cutlass13device_kernelINS_4gemm6kernel13GemmUniversalIN4cute5tupleIJiiiiEEENS1_10collective13CollectiveMmaINS1_37MainloopSm90TmaGmmaWarpSpecializedFP8ILi18ENS5_IJNS4_1CILi2EEESB_NSA_ILi1EEEEEENS1_32KernelTmaWarpSpecializedPingpongEEENS5_IJNSA_ILi64EEENSA_ILi128EEESG_EEENS_12float_e5m2_tENS5_IJlSC_lEEESJ_SK_NS4_8TiledMMAINS4_8MMA_AtomIJNS4_4SM904GMMA31MMA_64x128x32_F32E5M2E5M2_SS_TNILNSO_7ScaleInE1ELSQ_1EEEEEENS4_6LayoutINS5_IJSC_SC_SC_EEENS5_IJNSA_ILi0EEESV_SV_EEEEENS5_IJNS4_10UnderscoreESY_SY_EEEEENS4_23SM90_TMA_LOAD_MULTICASTENS4_14ComposedLayoutINS4_7SwizzleILi2ELi4ELi3EEENS4_18smem_ptr_flag_bitsILi8EEENST_INS5_IJNSA_ILi8EEESG_EEENS5_IJSG_SC_EEEEEEEvNS4_8identityES11_S1B_vS1C_EENS_8epilogue10collective6detail29Sm90TmaWarpSpecializedAdapterINS1F_15DefaultEpilogueISJ_SK_SK_NS1E_6thread17LinearCombinationISJ_Li1EffLNS1J_9ScaleType4KindE0ELNS_15FloatRoundStyleE2ESJ_EENS1_15EpilogueDefaultEEEEEvvEEEEvNT_6ParamsE)
        /*0008*/ 	.word	0x000000a8


	//----- nvinfo : EIATTR_FRAME_SIZE
	.align		4
.L_12:
        /*000c*/ 	.byte	0x04, 0x11
        /*000e*/ 	.short	(.L_14 - .L_13)
	.align		4
.L_13:
        /*0010*/ 	.word	index@(_ZN7cutlass13device_kernelINS_4gemm6kernel13GemmUniversalIN4cute5tupleIJiiiiEEENS1_10collective13CollectiveMmaINS1_37MainloopSm90TmaGmmaWarpSpecializedFP8ILi18ENS5_IJNS4_1CILi2EEESB_NSA_ILi1EEEEEENS1_32KernelTmaWarpSpecializedPingpongEEENS5_IJNSA_ILi64EEENSA_ILi128EEESG_EEENS_12float_e5m2_tENS5_IJlSC_lEEESJ_SK_NS4_8TiledMMAINS4_8MMA_AtomIJNS4_4SM904GMMA31MMA_64x128x32_F32E5M2E5M2_SS_TNILNSO_7ScaleInE1ELSQ_1EEEEEENS4_6LayoutINS5_IJSC_SC_SC_EEENS5_IJNSA_ILi0EEESV_SV_EEEEENS5_IJNS4_10UnderscoreESY_SY_EEEEENS4_23SM90_TMA_LOAD_MULTICASTENS4_14ComposedLayoutINS4_7SwizzleILi2ELi4ELi3EEENS4_18smem_ptr_flag_bitsILi8EEENST_INS5_IJNSA_ILi8EEESG_EEENS5_IJSG_SC_EEEEEEEvNS4_8identityES11_S1B_vS1C_EENS_8epilogue10collective6detail29Sm90TmaWarpSpecializedAdapterINS1F_15DefaultEpilogueISJ_SK_SK_NS1E_6thread17LinearCombinationISJ_Li1EffLNS1J_9ScaleType4KindE0ELNS_15FloatRoundStyleE2ESJ_EENS1_15EpilogueDefaultEEEEEvvEEEEvNT_6ParamsE)
        /*0014*/ 	.word	0x00000000


	//----- nvinfo : EIATTR_MIN_STACK_SIZE
	.align		4
.L_14:
        /*0018*/ 	.byte	0x04, 0x12
        /*001a*/ 	.short	(.L_16 - .L_15)
	.align		4
.L_15:
        /*001c*/ 	.word	index@(_ZN7cutlass13device_kernelINS_4gemm6kernel13GemmUniversalIN4cute5tupleIJiiiiEEENS1_10collective13CollectiveMmaINS1_37MainloopSm90TmaGmmaWarpSpecializedFP8ILi18ENS5_IJNS4_1CILi2EEESB_NSA_ILi1EEEEEENS1_32KernelTmaWarpSpecializedPingpongEEENS5_IJNSA_ILi64EEENSA_ILi128EEESG_EEENS_12float_e5m2_tENS5_IJlSC_lEEESJ_SK_NS4_8TiledMMAINS4_8MMA_AtomIJNS4_4SM904GMMA31MMA_64x128x32_F32E5M2E5M2_SS_TNILNSO_7ScaleInE1ELSQ_1EEEEEENS4_6LayoutINS5_IJSC_SC_SC_EEENS5_IJNSA_ILi0EEESV_SV_EEEEENS5_IJNS4_10UnderscoreESY_SY_EEEEENS4_23SM90_TMA_LOAD_MULTICASTENS4_14ComposedLayoutINS4_7SwizzleILi2ELi4ELi3EEENS4_18smem_ptr_flag_bitsILi8EEENST_INS5_IJNSA_ILi8EEESG_EEENS5_IJSG_SC_EEEEEEEvNS4_8identityES11_S1B_vS1C_EENS_8epilogue10collective6detail29Sm90TmaWarpSpecializedAdapterINS1F_15DefaultEpilogueISJ_SK_SK_NS1E_6thread17LinearCombinationISJ_Li1EffLNS1J_9ScaleType4KindE0ELNS_15FloatRoundStyleE2ESJ_EENS1_15EpilogueDefaultEEEEEvvEEEEvNT_6ParamsE)
        /*0020*/ 	.word	0x00000000
.L_16:


//--------------------- .nv.compat                --------------------------
	.section	.nv.compat,"",@"SHT_CUDA_COMPAT_INFO"
	.align	4
        /*0000*/ 	.byte	0x02, 0x09, 0x01, 0x00, 0x02, 0x02, 0x04, 0x00, 0x02, 0x05, 0x05, 0x00, 0x03, 0x07, 0x01, 0x01
        /*0010*/ 	.byte	0x02, 0x03, 0x01, 0x00, 0x02, 0x06, 0x01, 0x00, 0x04, 0x0b, 0x08, 0x00, 0x00, 0x00, 0x00, 0x00
        /*0020*/ 	.byte	0x00, 0x00, 0x00, 0x00


//--------------------- .nv.info._ZN7cutlass13device_kernelINS_4gemm6kernel13GemmUniversalIN4cute5tupleIJiiiiEEENS1_10collective13CollectiveMmaINS1_37MainloopSm90TmaGmmaWarpSpecializedFP8ILi18ENS5_IJNS4_1CILi2EEESB_NSA_ILi1EEEEEENS1_32KernelTmaWarpSpecializedPingpongEEENS5_IJNSA_ILi64EEENSA_ILi128EEESG_EEENS_12float_e5m2_tENS5_IJlSC_lEEESJ_SK_NS4_8TiledMMAINS4_8MMA_AtomIJNS4_4SM904GMMA31MMA_64x128x32_F32E5M2E5M2_SS_TNILNSO_7ScaleInE1ELSQ_1EEEEEENS4_6LayoutINS5_IJSC_SC_SC_EEENS5_IJNSA_ILi0EEESV_SV_EEEEENS5_IJNS4_10UnderscoreESY_SY_EEEEENS4_23SM90_TMA_LOAD_MULTICASTENS4_14ComposedLayoutINS4_7SwizzleILi2ELi4ELi3EEENS4_18smem_ptr_flag_bitsILi8EEENST_INS5_IJNSA_ILi8EEESG_EEENS5_IJSG_SC_EEEEEEEvNS4_8identityES11_S1B_vS1C_EENS_8epilogue10collective6detail29Sm90TmaWarpSpecializedAdapterINS1F_15DefaultEpilogueISJ_SK_SK_NS1E_6thread17LinearCombinationISJ_Li1EffLNS1J_9ScaleType4KindE0ELNS_15FloatRoundStyleE2ESJ_EENS1_15EpilogueDefaultEEEEEvvEEEEvNT_6ParamsE --------------------------
	.section	.nv.info._ZN7cutlass13device_kernelINS_4gemm6kernel13GemmUniversalIN4cute5tupleIJiiiiEEENS1_10collective13CollectiveMmaINS1_37MainloopSm90TmaGmmaWarpSpecializedFP8ILi18ENS5_IJNS4_1CILi2EEESB_NSA_ILi1EEEEEENS1_32KernelTmaWarpSpecializedPingpongEEENS5_IJNSA_ILi64EEENSA_ILi128EEESG_EEENS_12float_e5m2_tENS5_IJlSC_lEEESJ_SK_NS4_8TiledMMAINS4_8MMA_AtomIJNS4_4SM904GMMA31MMA_64x128x32_F32E5M2E5M2_SS_TNILNSO_7ScaleInE1ELSQ_1EEEEEENS4_6LayoutINS5_IJSC_SC_SC_EEENS5_IJNSA_ILi0EEESV_SV_EEEEENS5_IJNS4_10UnderscoreESY_SY_EEEEENS4_23SM90_TMA_LOAD_MULTICASTENS4_14ComposedLayoutINS4_7SwizzleILi2ELi4ELi3EEENS4_18smem_ptr_flag_bitsILi8EEENST_INS5_IJNSA_ILi8EEESG_EEENS5_IJSG_SC_EEEEEEEvNS4_8identityES11_S1B_vS1C_EENS_8epilogue10collective6detail29Sm90TmaWarpSpecializedAdapterINS1F_15DefaultEpilogueISJ_SK_SK_NS1E_6thread17LinearCombinationISJ_Li1EffLNS1J_9ScaleType4KindE0ELNS_15FloatRoundStyleE2ESJ_EENS1_15EpilogueDefaultEEEEEvvEEEEvNT_6ParamsE,"",@"SHT_CUDA_INFO"
	.sectionflags	@""
	.align	4


	//----- nvinfo : EIATTR_CUDA_API_VERSION
	.align		4
        /*0000*/ 	.byte	0x04, 0x37
        /*0002*/ 	.short	(.L_18 - .L_17)
.L_17:
        /*0004*/ 	.word	0x00000082


	//----- nvinfo : EIATTR_KPARAM_INFO
	.align		4
.L_18:
        /*0008*/ 	.byte	0x04, 0x17
        /*000a*/ 	.short	(.L_20 - .L_19)
.L_19:
        /*000c*/ 	.word	0x00000000
        /*0010*/ 	.short	0x0000
        /*0012*/ 	.short	0x0070
        /*0014*/ 	.byte	0x00, 0xf0, 0x01, 0x10


	//----- nvinfo : EIATTR_SPARSE_MMA_MASK
	.align		4
.L_20:
        /*0018*/ 	.byte	0x03, 0x50
        /*001a*/ 	.short	0x0000


	//----- nvinfo : EIATTR_MAXREG_COUNT
	.align		4
        /*001c*/ 	.byte	0x03, 0x1b
        /*001e*/ 	.short	0x00a8


	//----- nvinfo : EIATTR_NUM_BARRIERS
	.align		4
        /*0020*/ 	.byte	0x02, 0x4c
        /*0022*/ 	.byte	0x01
	.zero		1


	//----- nvinfo : EIATTR_MERCURY_ISA_VERSION
	.align		4
        /*0024*/ 	.byte	0x03, 0x5f
        /*0026*/ 	.short	0x0101


	//----- nvinfo : EIATTR_INT_WARP_WIDE_INSTR_OFFSETS
	.align		4
        /*0028*/ 	.byte	0x04, 0x31
        /*002a*/ 	.short	(.L_22 - .L_21)


	//   ....[0]....
.L_21:
        /*002c*/ 	.word	0x000006a0


	//   ....[1]....
        /*0030*/ 	.word	0x000006e0


	//   ....[2]....
        /*0034*/ 	.word	0x00000720


	//   ....[3]....
        /*0038*/ 	.word	0x000007c0


	//   ....[4]....
        /*003c*/ 	.word	0x000007e0


	//   ....[5]....
        /*0040*/ 	.word	0x00000840


	//   ....[6]....
        /*0044*/ 	.word	0x00000930


	//   ....[7]....
        /*0048*/ 	.word	0x00000980


	//   ....[8]....
        /*004c*/ 	.word	0x00003300


	//----- nvinfo : EIATTR_COOP_GROUP_MASK_REGIDS
	.align		4
.L_22:
        /*0050*/ 	.byte	0x04, 0x29
        /*0052*/ 	.short	(.L_24 - .L_23)


	//   ....[0]....
.L_23:
        /*0054*/ 	.word	0xffffffff


	//   ....[1]....
        /*0058*/ 	.word	0xffffffff


	//   ....[2]....
        /*005c*/ 	.word	0xffffffff


	//   ....[3]....
        /*0060*/ 	.word	0xffffffff


	//   ....[4]....
        /*0064*/ 	.word	0xffffffff


	//   ....[5]....
        /*0068*/ 	.word	0xffffffff


	//   ....[6]....
        /*006c*/ 	.word	0xffffffff


	//----- nvinfo : EIATTR_COOP_GROUP_INSTR_OFFSETS
	.align		4
.L_24:
        /*0070*/ 	.byte	0x04, 0x28
        /*0072*/ 	.short	(.L_26 - .L_25)


	//   ....[0]....
.L_25:
        /*0074*/ 	.word	0x00000060


	//   ....[1]....
        /*0078*/ 	.word	0x00000070


	//   ....[2]....
        /*007c*/ 	.word	0x00000130


	//   ....[3]....
        /*0080*/ 	.word	0x000004b0


	//   ....[4]....
        /*0084*/ 	.word	0x000004f0


	//   ....[5]....
        /*0088*/ 	.word	0x00000570


	//   ....[6]....
        /*008c*/ 	.word	0x00000b40


	//----- nvinfo : EIATTR_REG_RECONFIG
	.align		4
.L_26:
        /*0090*/ 	.byte	0x01, 0x54
	.zero		2


	//----- nvinfo : EIATTR_MBARRIER_INSTR_OFFSETS
	.align		4
        /*0094*/ 	.byte	0x04, 0x39
        /*0096*/ 	.short	(.L_28 - .L_27)


	//   ....[0]....
.L_27:
        /*0098*/ 	.word	0x00000250
        /*009c*/ 	.word	0x000000ff
        /*00a0*/ 	.word	0x00000000
        /*00a4*/ 	.short	0x0100
        /*00a6*/ 	.byte	0x08
	.zero		1


	//   ....[1]....
        /*00a8*/ 	.word	0x00000260
        /*00ac*/ 	.word	0x000000ff
        /*00b0*/ 	.word	0x00000090
        /*00b4*/ 	.short	0x0100
        /*00b6*/ 	.byte	0x08
	.zero		1


	//   ....[2]....
        /*00b8*/ 	.word	0x00000270
        /*00bc*/ 	.word	0x000000ff
        /*00c0*/ 	.word	0x00000008
        /*00c4*/ 	.short	0x0100
        /*00c6*/ 	.byte	0x08
	.zero		1


	//   ....[3]....
        /*00c8*/ 	.word	0x00000280
        /*00cc*/ 	.word	0x000000ff
        /*00d0*/ 	.word	0x00000098
        /*00d4*/ 	.short	0x0100
        /*00d6*/ 	.byte	0x08
	.zero		1


	//   ....[4]....
        /*00d8*/ 	.word	0x00000290
        /*00dc*/ 	.word	0x000000ff
        /*00e0*/ 	.word	0x00000010
        /*00e4*/ 	.short	0x0100
        /*00e6*/ 	.byte	0x08
	.zero		1


	//   ....[5]....
        /*00e8*/ 	.word	0x000002a0
        /*00ec*/ 	.word	0x000000ff
        /*00f0*/ 	.word	0x000000a0
        /*00f4*/ 	.short	0x0100
        /*00f6*/ 	.byte	0x08
	.zero		1


	//   ....[6]....
        /*00f8*/ 	.word	0x000002b0
        /*00fc*/ 	.word	0x000000ff
        /*0100*/ 	.word	0x00000018
        /*0104*/ 	.short	0x0100
        /*0106*/ 	.byte	0x08
	.zero		1


	//   ....[7]....
        /*0108*/ 	.word	0x000002c0
        /*010c*/ 	.word	0x000000ff
        /*0110*/ 	.word	0x000000a8
        /*0114*/ 	.short	0x0100
        /*0116*/ 	.byte	0x08
	.zero		1


	//   ....[8]....
        /*0118*/ 	.word	0x000002d0
        /*011c*/ 	.word	0x000000ff
        /*0120*/ 	.word	0x00000020
        /*0124*/ 	.short	0x0100
        /*0126*/ 	.byte	0x08
	.zero		1


	//   ....[9]....
        /*0128*/ 	.word	0x000002e0
        /*012c*/ 	.word	0x000000ff
        /*0130*/ 	.word	0x000000b0
        /*0134*/ 	.short	0x0100
        /*0136*/ 	.byte	0x08
	.zero		1


	//   ....[10]....
        /*0138*/ 	.word	0x000002f0
        /*013c*/ 	.word	0x000000ff
        /*0140*/ 	.word	0x00000028
        /*0144*/ 	.short	0x0100
        /*0146*/ 	.byte	0x08
	.zero		1


	//   ....[11]....
        /*0148*/ 	.word	0x00000300
        /*014c*/ 	.word	0x000000ff
        /*0150*/ 	.word	0x000000b8
        /*0154*/ 	.short	0x0100
        /*0156*/ 	.byte	0x08
	.zero		1


	//   ....[12]....
        /*0158*/ 	.word	0x00000310
        /*015c*/ 	.word	0x000000ff
        /*0160*/ 	.word	0x00000030
        /*0164*/ 	.short	0x0100
        /*0166*/ 	.byte	0x08
	.zero		1


	//   ....[13]....
        /*0168*/ 	.word	0x00000320
        /*016c*/ 	.word	0x000000ff
        /*0170*/ 	.word	0x000000c0
        /*0174*/ 	.short	0x0100
        /*0176*/ 	.byte	0x08
	.zero		1


	//   ....[14]....
        /*0178*/ 	.word	0x00000330
        /*017c*/ 	.word	0x000000ff
        /*0180*/ 	.word	0x00000038
        /*0184*/ 	.short	0x0100
        /*0186*/ 	.byte	0x08
	.zero		1


	//   ....[15]....
        /*0188*/ 	.word	0x00000340
        /*018c*/ 	.word	0x000000ff
        /*0190*/ 	.word	0x000000c8
        /*0194*/ 	.short	0x0100
        /*0196*/ 	.byte	0x08
	.zero		1


	//   ....[16]....
        /*0198*/ 	.word	0x00000350
        /*019c*/ 	.word	0x000000ff
        /*01a0*/ 	.word	0x00000040
        /*01a4*/ 	.short	0x0100
        /*01a6*/ 	.byte	0x08
	.zero		1


	//   ....[17]....
        /*01a8*/ 	.word	0x00000360
        /*01ac*/ 	.word	0x000000ff
        /*01b0*/ 	.word	0x000000d0
        /*01b4*/ 	.short	0x0100
        /*01b6*/ 	.byte	0x08
	.zero		1


	//   ....[18]....
        /*01b8*/ 	.word	0x00000370
        /*01bc*/ 	.word	0x000000ff
        /*01c0*/ 	.word	0x00000048
        /*01c4*/ 	.short	0x0100
        /*01c6*/ 	.byte	0x08
	.zero		1


	//   ....[19]....
        /*01c8*/ 	.word	0x00000380
        /*01cc*/ 	.word	0x000000ff
        /*01d0*/ 	.word	0x000000d8
        /*01d4*/ 	.short	0x0100
        /*01d6*/ 	.byte	0x08
	.zero		1


	//   ....[20]....
        /*01d8*/ 	.word	0x00000390
        /*01dc*/ 	.word	0x000000ff
        /*01e0*/ 	.word	0x00000050
        /*01e4*/ 	.short	0x0100
        /*01e6*/ 	.byte	0x08
	.zero		1


	//   ....[21]....
        /*01e8*/ 	.word	0x000003a0
        /*01ec*/ 	.word	0x000000ff
        /*01f0*/ 	.word	0x000000e0
        /*01f4*/ 	.short	0x0100
        /*01f6*/ 	.byte	0x08
	.zero		1


	//   ....[22]....
        /*01f8*/ 	.word	0x000003b0
        /*01fc*/ 	.word	0x000000ff
        /*0200*/ 	.word	0x00000058
        /*0204*/ 	.short	0x0100
        /*0206*/ 	.byte	0x08
	.zero		1


	//   ....[23]....
        /*0208*/ 	.word	0x000003c0
        /*020c*/ 	.word	0x000000ff
        /*0210*/ 	.word	0x000000e8
        /*0214*/ 	.short	0x0100
        /*0216*/ 	.byte	0x08
	.zero		1


	//   ....[24]....
        /*0218*/ 	.word	0x000003d0
        /*021c*/ 	.word	0x000000ff
        /*0220*/ 	.word	0x00000060
        /*0224*/ 	.short	0x0100
        /*0226*/ 	.byte	0x08
	.zero		1


	//   ....[25]....
        /*0228*/ 	.word	0x000003e0
        /*022c*/ 	.word	0x000000ff
        /*0230*/ 	.word	0x000000f0
        /*0234*/ 	.short	0x0100
        /*0236*/ 	.byte	0x08
	.zero		1


	//   ....[26]....
        /*0238*/ 	.word	0x000003f0
        /*023c*/ 	.word	0x000000ff
        /*0240*/ 	.word	0x00000068
        /*0244*/ 	.short	0x0100
        /*0246*/ 	.byte	0x08
	.zero		1


	//   ....[27]....
        /*0248*/ 	.word	0x00000400
        /*024c*/ 	.word	0x000000ff
        /*0250*/ 	.word	0x000000f8
        /*0254*/ 	.short	0x0100
        /*0256*/ 	.byte	0x08
	.zero		1


	//   ....[28]....
        /*0258*/ 	.word	0x00000410
        /*025c*/ 	.word	0x000000ff
        /*0260*/ 	.word	0x00000070
        /*0264*/ 	.short	0x0100
        /*0266*/ 	.byte	0x08
	.zero		1


	//   ....[29]....
        /*0268*/ 	.word	0x00000420
        /*026c*/ 	.word	0x000000ff
        /*0270*/ 	.word	0x00000100
        /*0274*/ 	.short	0x0100
        /*0276*/ 	.byte	0x08
	.zero		1


	//   ....[30]....
        /*0278*/ 	.word	0x00000430
        /*027c*/ 	.word	0x000000ff
        /*0280*/ 	.word	0x00000078
        /*0284*/ 	.short	0x0100
        /*0286*/ 	.byte	0x08
	.zero		1


	//   ....[31]....
        /*0288*/ 	.word	0x00000440
        /*028c*/ 	.word	0x000000ff
        /*0290*/ 	.word	0x00000108
        /*0294*/ 	.short	0x0100
        /*0296*/ 	.byte	0x08
	.zero		1


	//   ....[32]....
        /*0298*/ 	.word	0x00000450
        /*029c*/ 	.word	0x000000ff
        /*02a0*/ 	.word	0x00000080
        /*02a4*/ 	.short	0x0100
        /*02a6*/ 	.byte	0x08
	.zero		1


	//   ....[33]....
        /*02a8*/ 	.word	0x00000460
        /*02ac*/ 	.word	0x000000ff
        /*02b0*/ 	.word	0x00000110
        /*02b4*/ 	.short	0x0100
        /*02b6*/ 	.byte	0x08
	.zero		1


	//   ....[34]....
        /*02b8*/ 	.word	0x00000470
        /*02bc*/ 	.word	0x000000ff
        /*02c0*/ 	.word	0x00000088
        /*02c4*/ 	.short	0x0100
        /*02c6*/ 	.byte	0x08
	.zero		1


	//   ....[35]....
        /*02c8*/ 	.word	0x00000480
        /*02cc*/ 	.word	0x000000ff
        /*02d0*/ 	.word	0x00000118
        /*02d4*/ 	.short	0x0100
        /*02d6*/ 	.byte	0x08
	.zero		1


	//   ....[36]....
        /*02d8*/ 	.word	0x000009b0
        /*02dc*/ 	.word	0x000000ff
        /*02e0*/ 	.word	0x00000150
        /*02e4*/ 	.short	0x0100
        /*02e6*/ 	.byte	0x08
	.zero		1


	//   ....[37]....
        /*02e8*/ 	.word	0x00000a50
        /*02ec*/ 	.word	0x000000ff
        /*02f0*/ 	.word	0x00000158
        /*02f4*/ 	.short	0x0100
        /*02f6*/ 	.byte	0x08
	.zero		1


	//   ....[38]....
        /*02f8*/ 	.word	0x00000ac0
        /*02fc*/ 	.word	0x000000ff
        /*0300*/ 	.word	0x00000130
        /*0304*/ 	.short	0x0100
        /*0306*/ 	.byte	0x09
	.zero		1


	//   ....[39]....
        /*0308*/ 	.word	0x00000ad0
        /*030c*/ 	.word	0x000000ff
        /*0310*/ 	.word	0x00000138
        /*0314*/ 	.short	0x0100
        /*0316*/ 	.byte	0x09
	.zero		1


	//   ....[40]....
        /*0318*/ 	.word	0x00000ae0
        /*031c*/ 	.word	0x000000ff
        /*0320*/ 	.word	0x00000140
        /*0324*/ 	.short	0x0100
        /*0326*/ 	.byte	0x09
	.zero		1


	//   ....[41]....
        /*0328*/ 	.word	0x00000af0
        /*032c*/ 	.word	0x000000ff
        /*0330*/ 	.word	0x00000148
        /*0334*/ 	.short	0x0100
        /*0336*/ 	.byte	0x09
	.zero		1


	//   ....[42]....
        /*0338*/ 	.word	0x00001850
        /*033c*/ 	.word	0x000000ff
        /*0340*/ 	.word	0xfffffff8
        /*0344*/ 	.short	0x010a
        /*0346*/ 	.byte	0x0f
	.zero		1


	//   ....[43]....
        /*0348*/ 	.word	0x00001d30
        /*034c*/ 	.word	0x000000ff
        /*0350*/ 	.word	0x00000000
        /*0354*/ 	.short	0x010a
        /*0356*/ 	.byte	0x06
	.zero		1


	//   ....[44]....
        /*0358*/ 	.word	0x00001d70
        /*035c*/ 	.word	0x000000ff
        /*0360*/ 	.word	0x00000000
        /*0364*/ 	.short	0x010a
        /*0366*/ 	.byte	0x06
	.zero		1


	//   ....[45]....
        /*0368*/ 	.word	0x00002670
        /*036c*/ 	.word	0x000000ff
        /*0370*/ 	.word	0x00000000
        /*0374*/ 	.short	0x010a
        /*0376*/ 	.byte	0x09
	.zero		1


	//   ....[46]....
        /*0378*/ 	.word	0x000026b0
        /*037c*/ 	.word	0x000000ff
        /*0380*/ 	.word	0x00000000
        /*0384*/ 	.short	0x010a
        /*0386*/ 	.byte	0x09
	.zero		1


	//   ....[47]....
        /*0388*/ 	.word	0x00002d10
        /*038c*/ 	.word	0x00000015
        /*0390*/ 	.word	0x00000000
        /*0394*/ 	.short	0x0101
        /*0396*/ 	.byte	0x3f
	.zero		1


	//   ....[48]....
        /*0398*/ 	.word	0x00003290
        /*039c*/ 	.word	0x00000013
        /*03a0*/ 	.word	0x00000000
        /*03a4*/ 	.short	0x0101
        /*03a6*/ 	.byte	0x15
	.zero		1


	//   ....[49]....
        /*03a8*/ 	.word	0x000033a0
        /*03ac*/ 	.word	0x00000013
        /*03b0*/ 	.word	0x00000000
        /*03b4*/ 	.short	0x0101
        /*03b6*/ 	.byte	0x3f
	.zero		1


	//   ....[50]....
        /*03b8*/ 	.word	0x00003460
        /*03bc*/ 	.word	0x000000ff
        /*03c0*/ 	.word	0x00000008
        /*03c4*/ 	.short	0x010a
        /*03c6*/ 	.byte	0x0f
	.zero		1


	//   ....[51]....
        /*03c8*/ 	.word	0x00007d00
        /*03cc*/ 	.word	0x00000004
        /*03d0*/ 	.word	0x00000000
        /*03d4*/ 	.short	0x0101
        /*03d6*/ 	.byte	0x15
	.zero		1


	//   ....[52]....
        /*03d8*/ 	.word	0x00008700
        /*03dc*/ 	.word	0x00000013
        /*03e0*/ 	.word	0x00000090
        /*03e4*/ 	.short	0x010a
        /*03e6*/ 	.byte	0x3f
	.zero		1


	//   ....[53]....
        /*03e8*/ 	.word	0x00008ab0
        /*03ec*/ 	.word	0x0000000a
        /*03f0*/ 	.word	0x00000158
        /*03f4*/ 	.short	0x0101
        /*03f6*/ 	.byte	0x3f
	.zero		1


	//   ....[54]....
        /*03f8*/ 	.word	0x00009210
        /*03fc*/ 	.word	0x00000005
        /*0400*/ 	.word	0x00000000
        /*0404*/ 	.short	0x010a
        /*0406*/ 	.byte	0x3f
	.zero		1


	//   ....[55]....
        /*0408*/ 	.word	0x00009290
        /*040c*/ 	.word	0x00000007
        /*0410*/ 	.word	0x00000000
        /*0414*/ 	.short	0x010a
        /*0416*/ 	.byte	0x3f
	.zero		1


	//   ....[56]....
        /*0418*/ 	.word	0x00009320
        /*041c*/ 	.word	0x00000006
        /*0420*/ 	.word	0x00000000
        /*0424*/ 	.short	0x010a
        /*0426*/ 	.byte	0x3f
	.zero		1


	//   ....[57]....
        /*0428*/ 	.word	0x000093b0
        /*042c*/ 	.word	0x00000009
        /*0430*/ 	.word	0x00000000
        /*0434*/ 	.short	0x010a
        /*0436*/ 	.byte	0x3f
	.zero		1


	//   ....[58]....
        /*0438*/ 	.word	0x00009440
        /*043c*/ 	.word	0x00000006
        /*0440*/ 	.word	0x00000000
        /*0444*/ 	.short	0x010a
        /*0446*/ 	.byte	0x3f
	.zero		1


	//   ....[59]....
        /*0448*/ 	.word	0x000094d0
        /*044c*/ 	.word	0x00000009
        /*0450*/ 	.word	0x00000000
        /*0454*/ 	.short	0x010a
        /*0456*/ 	.byte	0x3f
	.zero		1


	//   ....[60]....
        /*0458*/ 	.word	0x00009560
        /*045c*/ 	.word	0x00000006
        /*0460*/ 	.word	0x00000000
        /*0464*/ 	.short	0x010a
        /*0466*/ 	.byte	0x3f
	.zero		1


	//   ....[61]....
        /*0468*/ 	.word	0x000095f0
        /*046c*/ 	.word	0x00000009
        /*0470*/ 	.word	0x00000000
        /*0474*/ 	.short	0x010a
        /*0476*/ 	.byte	0x3f
	.zero		1


	//   ....[62]....
        /*0478*/ 	.word	0x00009680
        /*047c*/ 	.word	0x00000006
        /*0480*/ 	.word	0x00000000
        /*0484*/ 	.short	0x010a
        /*0486*/ 	.byte	0x3f
	.zero		1


	//   ....[63]....
        /*0488*/ 	.word	0x00009710
        /*048c*/ 	.word	0x00000009
        /*0490*/ 	.word	0x00000000
        /*0494*/ 	.short	0x010a
        /*0496*/ 	.byte	0x3f
	.zero		1


	//   ....[64]....
        /*0498*/ 	.word	0x000097a0
        /*049c*/ 	.word	0x00000006
        /*04a0*/ 	.word	0x00000000
        /*04a4*/ 	.short	0x010a
        /*04a6*/ 	.byte	0x3f
	.zero		1


	//   ....[65]....
        /*04a8*/ 	.word	0x00009830
        /*04ac*/ 	.word	0x00000009
        /*04b0*/ 	.word	0x00000000
        /*04b4*/ 	.short	0x010a
        /*04b6*/ 	.byte	0x3f
	.zero		1


	//   ....[66]....
        /*04b8*/ 	.word	0x000098c0
        /*04bc*/ 	.word	0x00000006
        /*04c0*/ 	.word	0x00000000
        /*04c4*/ 	.short	0x010a
        /*04c6*/ 	.byte	0x3f
	.zero		1


	//   ....[67]....
        /*04c8*/ 	.word	0x00009950
        /*04cc*/ 	.word	0x00000009
        /*04d0*/ 	.word	0x00000000
        /*04d4*/ 	.short	0x010a
        /*04d6*/ 	.byte	0x3f
	.zero		1


	//   ....[68]....
        /*04d8*/ 	.word	0x000099e0
        /*04dc*/ 	.word	0x00000006
        /*04e0*/ 	.word	0x00000000
        /*04e4*/ 	.short	0x010a
        /*04e6*/ 	.byte	0x3f
	.zero		1


	//   ....[69]....
        /*04e8*/ 	.word	0x00009a70
        /*04ec*/ 	.word	0x00000009
        /*04f0*/ 	.word	0x00000000
        /*04f4*/ 	.short	0x010a
        /*04f6*/ 	.byte	0x3f
	.zero		1


	//   ....[70]....
        /*04f8*/ 	.word	0x00009b00
        /*04fc*/ 	.word	0x00000006
        /*0500*/ 	.word	0x00000000
        /*0504*/ 	.short	0x010a
        /*0506*/ 	.byte	0x3f
	.zero		1


	//   ....[71]....
        /*0508*/ 	.word	0x00009b90
        /*050c*/ 	.word	0x00000003
        /*0510*/ 	.word	0x00000000
        /*0514*/ 	.short	0x010a
        /*0516*/ 	.byte	0x3f
	.zero		1


	//   ....[72]....
        /*0518*/ 	.word	0x00009c00
        /*051c*/ 	.word	0x00000013
        /*0520*/ 	.word	0xfffffff8
        /*0524*/ 	.short	0x010a
        /*0526*/ 	.byte	0x3f
	.zero		1


	//   ....[73]....
        /*0528*/ 	.word	0x00009c60
        /*052c*/ 	.word	0x00000013
        /*0530*/ 	.word	0x00000000
        /*0534*/ 	.short	0x010a
        /*0536*/ 	.byte	0x3f
	.zero		1


	//   ....[74]....
        /*0538*/ 	.word	0x00009cc0
        /*053c*/ 	.word	0x00000015
        /*0540*/ 	.word	0x00000000
        /*0544*/ 	.short	0x010a
        /*0546*/ 	.byte	0x3f
	.zero		1


	//   ....[75]....
        /*0548*/ 	.word	0x00009d20
        /*054c*/ 	.word	0x00000013
        /*0550*/ 	.word	0x00000008
        /*0554*/ 	.short	0x010a
        /*0556*/ 	.byte	0x3f
	.zero		1


	//   ....[76]....
        /*0558*/ 	.word	0x00009df0
        /*055c*/ 	.word	0x00000013
        /*0560*/ 	.word	0x00000090
        /*0564*/ 	.short	0x010a
        /*0566*/ 	.byte	0x3f
	.zero		1


	//   ....[77]....
        /*0568*/ 	.word	0x00009ed0
        /*056c*/ 	.word	0x00000005
        /*0570*/ 	.word	0x00000000
        /*0574*/ 	.short	0x010a
        /*0576*/ 	.byte	0x3f
	.zero		1


	//   ....[78]....
        /*0578*/ 	.word	0x00009f20
        /*057c*/ 	.word	0x00000007
        /*0580*/ 	.word	0x00000000
        /*0584*/ 	.short	0x010a
        /*0586*/ 	.byte	0x3f
	.zero		1


	//   ....[79]....
        /*0588*/ 	.word	0x00009f70
        /*058c*/ 	.word	0x00000006
        /*0590*/ 	.word	0x00000000
        /*0594*/ 	.short	0x010a
        /*0596*/ 	.byte	0x3f
	.zero		1


	//   ....[80]....
        /*0598*/ 	.word	0x00009fc0
        /*059c*/ 	.word	0x00000009
        /*05a0*/ 	.word	0x00000000
        /*05a4*/ 	.short	0x010a
        /*05a6*/ 	.byte	0x3f
	.zero		1


	//   ....[81]....
        /*05a8*/ 	.word	0x0000a010
        /*05ac*/ 	.word	0x00000006
        /*05b0*/ 	.word	0x00000000
        /*05b4*/ 	.short	0x010a
        /*05b6*/ 	.byte	0x3f
	.zero		1


	//   ....[82]....
        /*05b8*/ 	.word	0x0000a060
        /*05bc*/ 	.word	0x00000009
        /*05c0*/ 	.word	0x00000000
        /*05c4*/ 	.short	0x010a
        /*05c6*/ 	.byte	0x3f
	.zero		1


	//   ....[83]....
        /*05c8*/ 	.word	0x0000a0b0
        /*05cc*/ 	.word	0x00000006
        /*05d0*/ 	.word	0x00000000
        /*05d4*/ 	.short	0x010a
        /*05d6*/ 	.byte	0x3f
	.zero		1


	//   ....[84]....
        /*05d8*/ 	.word	0x0000a100
        /*05dc*/ 	.word	0x00000009
        /*05e0*/ 	.word	0x00000000
        /*05e4*/ 	.short	0x010a
        /*05e6*/ 	.byte	0x3f
	.zero		1


	//   ....[85]....
        /*05e8*/ 	.word	0x0000a150
        /*05ec*/ 	.word	0x00000006
        /*05f0*/ 	.word	0x00000000
        /*05f4*/ 	.short	0x010a
        /*05f6*/ 	.byte	0x3f
	.zero		1


	//   ....[86]....
        /*05f8*/ 	.word	0x0000a1a0
        /*05fc*/ 	.word	0x00000009
        /*0600*/ 	.word	0x00000000
        /*0604*/ 	.short	0x010a
        /*0606*/ 	.byte	0x3f
	.zero		1


	//   ....[87]....
        /*0608*/ 	.word	0x0000a1f0
        /*060c*/ 	.word	0x00000006
        /*0610*/ 	.word	0x00000000
        /*0614*/ 	.short	0x010a
        /*0616*/ 	.byte	0x3f
	.zero		1


	//   ....[88]....
        /*0618*/ 	.word	0x0000a240
        /*061c*/ 	.word	0x00000009
        /*0620*/ 	.word	0x00000000
        /*0624*/ 	.short	0x010a
        /*0626*/ 	.byte	0x3f
	.zero		1


	//   ....[89]....
        /*0628*/ 	.word	0x0000a290
        /*062c*/ 	.word	0x00000006
        /*0630*/ 	.word	0x00000000
        /*0634*/ 	.short	0x010a
        /*0636*/ 	.byte	0x3f
	.zero		1


	//   ....[90]....
        /*0638*/ 	.word	0x0000a2e0
        /*063c*/ 	.word	0x00000009
        /*0640*/ 	.word	0x00000000
        /*0644*/ 	.short	0x010a
        /*0646*/ 	.byte	0x3f
	.zero		1


	//   ....[91]....
        /*0648*/ 	.word	0x0000a330
        /*064c*/ 	.word	0x00000006
        /*0650*/ 	.word	0x00000000
        /*0654*/ 	.short	0x010a
        /*0656*/ 	.byte	0x3f
	.zero		1


	//   ....[92]....
        /*0658*/ 	.word	0x0000a380
        /*065c*/ 	.word	0x00000009
        /*0660*/ 	.word	0x00000000
        /*0664*/ 	.short	0x010a
        /*0666*/ 	.byte	0x3f
	.zero		1


	//   ....[93]....
        /*0668*/ 	.word	0x0000a3d0
        /*066c*/ 	.word	0x00000006
        /*0670*/ 	.word	0x00000000
        /*0674*/ 	.short	0x010a
        /*0676*/ 	.byte	0x3f
	.zero		1


	//----- nvinfo : EIATTR_NUM_MBARRIERS
	.align		4
.L_28:
        /*0678*/ 	.byte	0x03, 0x38
        /*067a*/ 	.short	0x002a


	//----- nvinfo : EIATTR_EXIT_INSTR_OFFSETS
	.align		4
        /*067c*/ 	.byte	0x04, 0x1c
        /*067e*/ 	.short	(.L_30 - .L_29)


	//   ....[0]....
.L_29:
        /*0680*/ 	.word	0x00001590


	//   ....[1]....
        /*0684*/ 	.word	0x000015f0


	//   ....[2]....
        /*0688*/ 	.word	0x00008310


	//   ....[3]....
        /*068c*/ 	.word	0x00008340


	//   ....[4]....
        /*0690*/ 	.word	0x00009be0


	//----- nvinfo : EIATTR_MAX_THREADS
	.align		4
.L_30:
        /*0694*/ 	.byte	0x04, 0x05
        /*0696*/ 	.short	(.L_32 - .L_31)
.L_31:
        /*0698*/ 	.word	0x00000180
        /*069c*/ 	.word	0x00000001
        /*06a0*/ 	.word	0x00000001


	//----- nvinfo : EIATTR_CRS_STACK_SIZE
	.align		4
.L_32:
        /*06a4*/ 	.byte	0x04, 0x1e
        /*06a6*/ 	.short	(.L_34 - .L_33)
.L_33:
        /*06a8*/ 	.word	0x00000000


	//----- nvinfo : EIATTR_CBANK_PARAM_SIZE
	.align		4
.L_34:
        /*06ac*/ 	.byte	0x03, 0x19
        /*06ae*/ 	.short	0x0470


	//----- nvinfo : EIATTR_PARAM_CBANK
	.align		4
        /*06b0*/ 	.byte	0x04, 0x0a
        /*06b2*/ 	.short	(.L_36 - .L_35)
	.align		4
.L_35:
        /*06b4*/ 	.word	index@(.nv.constant0._ZN7cutlass13device_kernelINS_4gemm6kernel13GemmUniversalIN4cute5tupleIJiiiiEEENS1_10collective13CollectiveMmaINS1_37MainloopSm90TmaGmmaWarpSpecializedFP8ILi18ENS5_IJNS4_1CILi2EEESB_NSA_ILi1EEEEEENS1_32KernelTmaWarpSpecializedPingpongEEENS5_IJNSA_ILi64EEENSA_ILi128EEESG_EEENS_12float_e5m2_tENS5_IJlSC_lEEESJ_SK_NS4_8TiledMMAINS4_8MMA_AtomIJNS4_4SM904GMMA31MMA_64x128x32_F32E5M2E5M2_SS_TNILNSO_7ScaleInE1ELSQ_1EEEEEENS4_6LayoutINS5_IJSC_SC_SC_EEENS5_IJNSA_ILi0EEESV_SV_EEEEENS5_IJNS4_10UnderscoreESY_SY_EEEEENS4_23SM90_TMA_LOAD_MULTICASTENS4_14ComposedLayoutINS4_7SwizzleILi2ELi4ELi3EEENS4_18smem_ptr_flag_bitsILi8EEENST_INS5_IJNSA_ILi8EEESG_EEENS5_IJSG_SC_EEEEEEEvNS4_8identityES11_S1B_vS1C_EENS_8epilogue10collective6detail29Sm90TmaWarpSpecializedAdapterINS1F_15DefaultEpilogueISJ_SK_SK_NS1E_6thread17LinearCombinationISJ_Li1EffLNS1J_9ScaleType4KindE0ELNS_15FloatRoundStyleE2ESJ_EENS1_15EpilogueDefaultEEEEEvvEEEEvNT_6ParamsE)
        /*06b8*/ 	.short	0x0210
        /*06ba*/ 	.short	0x0470


	//----- nvinfo : EIATTR_SW_WAR
	.align		4
.L_36:
        /*06bc*/ 	.byte	0x04, 0x36
        /*06be*/ 	.short	(.L_38 - .L_37)
.L_37:
        /*06c0*/ 	.word	0x00000008
.L_38:


//--------------------- .nv.callgraph             --------------------------
	.section	.nv.callgraph,"",@"SHT_CUDA_CALLGRAPH"
	.align	4
	.sectionentsize	8
	.align		4
        /*0000*/ 	.word	0x00000000
	.align		4
        /*0004*/ 	.word	0xffffffff
	.align		4
        /*0008*/ 	.word	0x00000000
	.align		4
        /*000c*/ 	.word	0xfffffffe
	.align		4
        /*0010*/ 	.word	0x00000000
	.align		4
        /*0014*/ 	.word	0xfffffffd
	.align		4
        /*0018*/ 	.word	0x00000000
	.align		4
        /*001c*/ 	.word	0xfffffffc


//--------------------- .nv.constant4             --------------------------
	.section	.nv.constant4,"a",@progbits
	.align	8
	.align		8
.nv.constant4:
        /*0000*/ 	.dword	_ZN40_INTERNAL_ee06e566_4_k_cu_7025973f_183974cuda3std3__45__cpo5beginE
	.align		8
        /*0008*/ 	.dword	_ZN40_INTERNAL_ee06e566_4_k_cu_7025973f_183974cuda3std3__45__cpo3endE
	.align		8
        /*0010*/ 	.dword	_ZN40_INTERNAL_ee06e566_4_k_cu_7025973f_183974cuda3std3__45__cpo6cbeginE
	.align		8
        /*0018*/ 	.dword	_ZN40_INTERNAL_ee06e566_4_k_cu_7025973f_183974cuda3std3__45__cpo4cendE
	.align		8
        /*0020*/ 	.dword	_ZN40_INTERNAL_ee06e566_4_k_cu_7025973f_183974cuda3std3__442_GLOBAL__N__ee06e566_4_k_cu_7025973f_183976ignoreE
	.align		8
        /*0028*/ 	.dword	_ZN40_INTERNAL_ee06e566_4_k_cu_7025973f_183974cuda3std3__419piecewise_constructE
	.align		8
        /*0030*/ 	.dword	_ZN40_INTERNAL_ee06e566_4_k_cu_7025973f_183974cuda3std3__48in_placeE
	.align		8
        /*0038*/ 	.dword	_ZN40_INTERNAL_ee06e566_4_k_cu_7025973f_183974cuda3std6ranges3__45__cpo4swapE
	.align		8
        /*0040*/ 	.dword	_ZN40_INTERNAL_ee06e566_4_k_cu_7025973f_183974cuda3std6ranges3__45__cpo9iter_moveE
	.align		8
        /*0048*/ 	.dword	_ZN40_INTERNAL_ee06e566_4_k_cu_7025973f_183974cute7productE
	.align		8
        /*0050*/ 	.dword	_ZN40_INTERNAL_ee06e566_4_k_cu_7025973f_183974cute1_E


//--------------------- .text._ZN7cutlass13device_kernelINS_4gemm6kernel13GemmUniversalIN4cute5tupleIJiiiiEEENS1_10collective13CollectiveMmaINS1_37MainloopSm90TmaGmmaWarpSpecializedFP8ILi18ENS5_IJNS4_1CILi2EEESB_NSA_ILi1EEEEEENS1_32KernelTmaWarpSpecializedPingpongEEENS5_IJNSA_ILi64EEENSA_ILi128EEESG_EEENS_12float_e5m2_tENS5_IJlSC_lEEESJ_SK_NS4_8TiledMMAINS4_8MMA_AtomIJNS4_4SM904GMMA31MMA_64x128x32_F32E5M2E5M2_SS_TNILNSO_7ScaleInE1ELSQ_1EEEEEENS4_6LayoutINS5_IJSC_SC_SC_EEENS5_IJNSA_ILi0EEESV_SV_EEEEENS5_IJNS4_10UnderscoreESY_SY_EEEEENS4_23SM90_TMA_LOAD_MULTICASTENS4_14ComposedLayoutINS4_7SwizzleILi2ELi4ELi3EEENS4_18smem_ptr_flag_bitsILi8EEENST_INS5_IJNSA_ILi8EEESG_EEENS5_IJSG_SC_EEEEEEEvNS4_8identityES11_S1B_vS1C_EENS_8epilogue10collective6detail29Sm90TmaWarpSpecializedAdapterINS1F_15DefaultEpilogueISJ_SK_SK_NS1E_6thread17LinearCombinationISJ_Li1EffLNS1J_9ScaleType4KindE0ELNS_15FloatRoundStyleE2ESJ_EENS1_15EpilogueDefaultEEEEEvvEEEEvNT_6ParamsE --------------------------
	.section	.text._ZN7cutlass13device_kernelINS_4gemm6kernel13GemmUniversalIN4cute5tupleIJiiiiEEENS1_10collective13CollectiveMmaINS1_37MainloopSm90TmaGmmaWarpSpecializedFP8ILi18ENS5_IJNS4_1CILi2EEESB_NSA_ILi1EEEEEENS1_32KernelTmaWarpSpecializedPingpongEEENS5_IJNSA_ILi64EEENSA_ILi128EEESG_EEENS_12float_e5m2_tENS5_IJlSC_lEEESJ_SK_NS4_8TiledMMAINS4_8MMA_AtomIJNS4_4SM904GMMA31MMA_64x128x32_F32E5M2E5M2_SS_TNILNSO_7ScaleInE1ELSQ_1EEEEEENS4_6LayoutINS5_IJSC_SC_SC_EEENS5_IJNSA_ILi0EEESV_SV_EEEEENS5_IJNS4_10UnderscoreESY_SY_EEEEENS4_23SM90_TMA_LOAD_MULTICASTENS4_14ComposedLayoutINS4_7SwizzleILi2ELi4ELi3EEENS4_18smem_ptr_flag_bitsILi8EEENST_INS5_IJNSA_ILi8EEESG_EEENS5_IJSG_SC_EEEEEEEvNS4_8identityES11_S1B_vS1C_EENS_8epilogue10collective6detail29Sm90TmaWarpSpecializedAdapterINS1F_15DefaultEpilogueISJ_SK_SK_NS1E_6thread17LinearCombinationISJ_Li1EffLNS1J_9ScaleType4KindE0ELNS_15FloatRoundStyleE2ESJ_EENS1_15EpilogueDefaultEEEEEvvEEEEvNT_6ParamsE,"ax",@progbits
	.align	128
.text._ZN7cutlass13device_kernelINS_4gemm6kernel13GemmUniversalIN4cute5tupleIJiiiiEEENS1_10collective13CollectiveMmaINS1_37MainloopSm90TmaGmmaWarpSpecializedFP8ILi18ENS5_IJNS4_1CILi2EEESB_NSA_ILi1EEEEEENS1_32KernelTmaWarpSpecializedPingpongEEENS5_IJNSA_ILi64EEENSA_ILi128EEESG_EEENS_12float_e5m2_tENS5_IJlSC_lEEESJ_SK_NS4_8TiledMMAINS4_8MMA_AtomIJNS4_4SM904GMMA31MMA_64x128x32_F32E5M2E5M2_SS_TNILNSO_7ScaleInE1ELSQ_1EEEEEENS4_6LayoutINS5_IJSC_SC_SC_EEENS5_IJNSA_ILi0EEESV_SV_EEEEENS5_IJNS4_10UnderscoreESY_SY_EEEEENS4_23SM90_TMA_LOAD_MULTICASTENS4_14ComposedLayoutINS4_7SwizzleILi2ELi4ELi3EEENS4_18smem_ptr_flag_bitsILi8EEENST_INS5_IJNSA_ILi8EEESG_EEENS5_IJSG_SC_EEEEEEEvNS4_8identityES11_S1B_vS1C_EENS_8epilogue10collective6detail29Sm90TmaWarpSpecializedAdapterINS1F_15DefaultEpilogueISJ_SK_SK_NS1E_6thread17LinearCombinationISJ_Li1EffLNS1J_9ScaleType4KindE0ELNS_15FloatRoundStyleE2ESJ_EENS1_15EpilogueDefaultEEEEEvvEEEEvNT_6ParamsE:
        .type           _ZN7cutlass13device_kernelINS_4gemm6kernel13GemmUniversalIN4cute5tupleIJiiiiEEENS1_10collective13CollectiveMmaINS1_37MainloopSm90TmaGmmaWarpSpecializedFP8ILi18ENS5_IJNS4_1CILi2EEESB_NSA_ILi1EEEEEENS1_32KernelTmaWarpSpecializedPingpongEEENS5_IJNSA_ILi64EEENSA_ILi128EEESG_EEENS_12float_e5m2_tENS5_IJlSC_lEEESJ_SK_NS4_8TiledMMAINS4_8MMA_AtomIJNS4_4SM904GMMA31MMA_64x128x32_F32E5M2E5M2_SS_TNILNSO_7ScaleInE1ELSQ_1EEEEEENS4_6LayoutINS5_IJSC_SC_SC_EEENS5_IJNSA_ILi0EEESV_SV_EEEEENS5_IJNS4_10UnderscoreESY_SY_EEEEENS4_23SM90_TMA_LOAD_MULTICASTENS4_14ComposedLayoutINS4_7SwizzleILi2ELi4ELi3EEENS4_18smem_ptr_flag_bitsILi8EEENST_INS5_IJNSA_ILi8EEESG_EEENS5_IJSG_SC_EEEEEEEvNS4_8identityES11_S1B_vS1C_EENS_8epilogue10collective6detail29Sm90TmaWarpSpecializedAdapterINS1F_15DefaultEpilogueISJ_SK_SK_NS1E_6thread17LinearCombinationISJ_Li1EffLNS1J_9ScaleType4KindE0ELNS_15FloatRoundStyleE2ESJ_EENS1_15EpilogueDefaultEEEEEvvEEEEvNT_6ParamsE,@function
        .size           _ZN7cutlass13device_kernelINS_4gemm6kernel13GemmUniversalIN4cute5tupleIJiiiiEEENS1_10collective13CollectiveMmaINS1_37MainloopSm90TmaGmmaWarpSpecializedFP8ILi18ENS5_IJNS4_1CILi2EEESB_NSA_ILi1EEEEEENS1_32KernelTmaWarpSpecializedPingpongEEENS5_IJNSA_ILi64EEENSA_ILi128EEESG_EEENS_12float_e5m2_tENS5_IJlSC_lEEESJ_SK_NS4_8TiledMMAINS4_8MMA_AtomIJNS4_4SM904GMMA31MMA_64x128x32_F32E5M2E5M2_SS_TNILNSO_7ScaleInE1ELSQ_1EEEEEENS4_6LayoutINS5_IJSC_SC_SC_EEENS5_IJNSA_ILi0EEESV_SV_EEEEENS5_IJNS4_10UnderscoreESY_SY_EEEEENS4_23SM90_TMA_LOAD_MULTICASTENS4_14ComposedLayoutINS4_7SwizzleILi2ELi4ELi3EEENS4_18smem_ptr_flag_bitsILi8EEENST_INS5_IJNSA_ILi8EEESG_EEENS5_IJSG_SC_EEEEEEEvNS4_8identityES11_S1B_vS1C_EENS_8epilogue10collective6detail29Sm90TmaWarpSpecializedAdapterINS1F_15DefaultEpilogueISJ_SK_SK_NS1E_6thread17LinearCombinationISJ_Li1EffLNS1J_9ScaleType4KindE0ELNS_15FloatRoundStyleE2ESJ_EENS1_15EpilogueDefaultEEEEEvvEEEEvNT_6ParamsE,(.L_x_237 - _ZN7cutlass13device_kernelINS_4gemm6kernel13GemmUniversalIN4cute5tupleIJiiiiEEENS1_10collective13CollectiveMmaINS1_37MainloopSm90TmaGmmaWarpSpecializedFP8ILi18ENS5_IJNS4_1CILi2EEESB_NSA_ILi1EEEEEENS1_32KernelTmaWarpSpecializedPingpongEEENS5_IJNSA_ILi64EEENSA_ILi128EEESG_EEENS_12float_e5m2_tENS5_IJlSC_lEEESJ_SK_NS4_8TiledMMAINS4_8MMA_AtomIJNS4_4SM904GMMA31MMA_64x128x32_F32E5M2E5M2_SS_TNILNSO_7ScaleInE1ELSQ_1EEEEEENS4_6LayoutINS5_IJSC_SC_SC_EEENS5_IJNSA_ILi0EEESV_SV_EEEEENS5_IJNS4_10UnderscoreESY_SY_EEEEENS4_23SM90_TMA_LOAD_MULTICASTENS4_14ComposedLayoutINS4_7SwizzleILi2ELi4ELi3EEENS4_18smem_ptr_flag_bitsILi8EEENST_INS5_IJNSA_ILi8EEESG_EEENS5_IJSG_SC_EEEEEEEvNS4_8identityES11_S1B_vS1C_EENS_8epilogue10collective6detail29Sm90TmaWarpSpecializedAdapterINS1F_15DefaultEpilogueISJ_SK_SK_NS1E_6thread17LinearCombinationISJ_Li1EffLNS1J_9ScaleType4KindE0ELNS_15FloatRoundStyleE2ESJ_EENS1_15EpilogueDefaultEEEEEvvEEEEvNT_6ParamsE)
        .other          _ZN7cutlass13device_kernelINS_4gemm6kernel13GemmUniversalIN4cute5tupleIJiiiiEEENS1_10collective13CollectiveMmaINS1_37MainloopSm90TmaGmmaWarpSpecializedFP8ILi18ENS5_IJNS4_1CILi2EEESB_NSA_ILi1EEEEEENS1_32KernelTmaWarpSpecializedPingpongEEENS5_IJNSA_ILi64EEENSA_ILi128EEESG_EEENS_12float_e5m2_tENS5_IJlSC_lEEESJ_SK_NS4_8TiledMMAINS4_8MMA_AtomIJNS4_4SM904GMMA31MMA_64x128x32_F32E5M2E5M2_SS_TNILNSO_7ScaleInE1ELSQ_1EEEEEENS4_6LayoutINS5_IJSC_SC_SC_EEENS5_IJNSA_ILi0EEESV_SV_EEEEENS5_IJNS4_10UnderscoreESY_SY_EEEEENS4_23SM90_TMA_LOAD_MULTICASTENS4_14ComposedLayoutINS4_7SwizzleILi2ELi4ELi3EEENS4_18smem_ptr_flag_bitsILi8EEENST_INS5_IJNSA_ILi8EEESG_EEENS5_IJSG_SC_EEEEEEEvNS4_8identityES11_S1B_vS1C_EENS_8epilogue10collective6detail29Sm90TmaWarpSpecializedAdapterINS1F_15DefaultEpilogueISJ_SK_SK_NS1E_6thread17LinearCombinationISJ_Li1EffLNS1J_9ScaleType4KindE0ELNS_15FloatRoundStyleE2ESJ_EENS1_15EpilogueDefaultEEEEEvvEEEEvNT_6ParamsE,@"STO_CUDA_ENTRY STV_DEFAULT"
_ZN7cutlass13device_kernelINS_4gemm6kernel13GemmUniversalIN4cute5tupleIJiiiiEEENS1_10collective13CollectiveMmaINS1_37MainloopSm90TmaGmmaWarpSpecializedFP8ILi18ENS5_IJNS4_1CILi2EEESB_NSA_ILi1EEEEEENS1_32KernelTmaWarpSpecializedPingpongEEENS5_IJNSA_ILi64EEENSA_ILi128EEESG_EEENS_12float_e5m2_tENS5_IJlSC_lEEESJ_SK_NS4_8TiledMMAINS4_8MMA_AtomIJNS4_4SM904GMMA31MMA_64x128x32_F32E5M2E5M2_SS_TNILNSO_7ScaleInE1ELSQ_1EEEEEENS4_6LayoutINS5_IJSC_SC_SC_EEENS5_IJNSA_ILi0EEESV_SV_EEEEENS5_IJNS4_10UnderscoreESY_SY_EEEEENS4_23SM90_TMA_LOAD_MULTICASTENS4_14ComposedLayoutINS4_7SwizzleILi2ELi4ELi3EEENS4_18smem_ptr_flag_bitsILi8EEENST_INS5_IJNSA_ILi8EEESG_EEENS5_IJSG_SC_EEEEEEEvNS4_8identityES11_S1B_vS1C_EENS_8epilogue10collective6detail29Sm90TmaWarpSpecializedAdapterINS1F_15DefaultEpilogueISJ_SK_SK_NS1E_6thread17LinearCombinationISJ_Li1EffLNS1J_9ScaleType4KindE0ELNS_15FloatRoundStyleE2ESJ_EENS1_15EpilogueDefaultEEEEEvvEEEEvNT_6ParamsE:
[----:B------:R-:W-:Y:S01]  /*0000*/  LDC R1, c[0x0][0x28] ;  /* 0x00000a00ff017b82 */ /* 0x000fe20000000800 */
[----:B------:R-:W0:Y:S01]  /*0010*/  S2R R11, SR_TID.X ;  /* 0x00000000000b7919 */ /* 0x000e220000002100 */
[----:B------:R-:W-:Y:S01]  /*0020*/  ELECT P0, URZ, PT ;  /* 0x00000000003f782f */ /* 0x000fe20003800000 */
[----:B------:R-:W-:Y:S01]  /*0030*/  BSSY B0, `(.L_x_0) ;  /* 0x000000f000007945 */ /* 0x000fe20003800000 */
[--C-:B0-----:R-:W-:Y:S02]  /*0040*/  SHF.R.U32.HI R0, RZ, 0x5, R11.reuse ;  /* 0x00000005ff007819 */ /* 0x101fe4000001160b */
[----:B------:R-:W-:-:S03]  /*0050*/  SHF.R.U32.HI R5, RZ, 0x7, R11 ;  /* 0x00000007ff057819 */ /* 0x000fc6000001160b */
[----:B------:R-:W0:Y:S04]  /*0060*/  SHFL.IDX PT, R2, R0, RZ, 0x1f ;  /* 0x00001fff00027589 */ /* 0x000e2800000e0000 */
[----:B------:R1:W2:Y:S01]  /*0070*/  SHFL.IDX PT, R6, R5, RZ, 0x1f ;  /* 0x00001fff05067589 */ /* 0x0002a200000e0000 */
[----:B0-----:R-:W-:-:S13]  /*0080*/  ISETP.NE.OR P0, PT, R2, RZ, !P0 ;  /* 0x000000ff0200720c */ /* 0x001fda0004705670 */
[----:B-12---:R-:W-:Y:S05]  /*0090*/  @P0 BRA `(.L_x_1) ;  /* 0x0000000000200947 */ /* 0x006fea0003800000 */
[----:B------:R-:W-:Y:S02]  /*00a0*/  ULDC.64 UR4, c[0x0][0x198] ;  /* 0x0000660000047ab9 */ /* 0x000fe40000000a00 */
[----:B------:R-:W-:Y:S02]  /*00b0*/  UIADD3 UR6, UP0, UR4, 0xf0, URZ ;  /* 0x000000f004067890 */ /* 0x000fe4000ff1e03f */
[----:B------:R-:W-:Y:S02]  /*00c0*/  UIADD3 UR4, UP1, UR4, 0x1f0, URZ ;  /* 0x000001f004047890 */ /* 0x000fe4000ff3e03f */
[----:B------:R-:W-:Y:S02]  /*00d0*/  UIADD3.X UR7, URZ, UR5, URZ, UP0, !UPT ;  /* 0x000000053f077290 */ /* 0x000fe400087fe43f */
[----:B------:R-:W-:-:S07]  /*00e0*/  UIADD3.X UR5, URZ, UR5, URZ, UP1, !UPT ;  /* 0x000000053f057290 */ /* 0x000fce0008ffe43f */
[----:B------:R0:W-:Y:S02]  /*00f0*/  UTMACCTL.PF [UR6] ;  /* 0x00000000060079b9 */ /* 0x0001e40008040000 */
[----:B------:R0:W-:Y:S02]  /*0100*/  UTMACCTL.PF [UR4] ;  /* 0x00000000040079b9 */ /* 0x0001e40008040000 */
[----:B0-----:R-:W-:Y:S01]  /*0110*/  NOP ;  /* 0x0000000000007918 */ /* 0x001fe20000000000 */
.L_x_1:
[----:B------:R-:W-:Y:S05]  /*0120*/  BSYNC B0 ;  /* 0x0000000000007941 */ /* 0x000fea0003800000 */
.L_x_0:
[----:B------:R-:W0:Y:S02]  /*0130*/  SHFL.IDX PT, R7, R0, RZ, 0x1f ;  /* 0x00001fff00077589 */ /* 0x000e2400000e0000 */
[----:B0-----:R-:W-:-:S13]  /*0140*/  ISETP.NE.AND P0, PT, R7, RZ, PT ;  /* 0x000000ff0700720c */ /* 0x001fda0003f05270 */
[----:B------:R-:W-:Y:S05]  /*0150*/  @P0 BRA `(.L_x_2) ;  /* 0x0000000000d40947 */ /* 0x000fea0003800000 */
[----:B------:R-:W-:Y:S01]  /*0160*/  ELECT P0, URZ, PT ;  /* 0x00000000003f782f */ /* 0x000fe20003800000 */
[----:B------:R-:W-:-:S12]  /*0170*/  BSSY B0, `(.L_x_2) ;  /* 0x0000033000007945 */ /* 0x000fd80003800000 */
[----:B------:R-:W-:Y:S05]  /*0180*/  @!P0 BRA `(.L_x_3) ;  /* 0x0000000000c48947 */ /* 0x000fea0003800000 */
[----:B------:R-:W0:Y:S01]  /*0190*/  S2UR UR8, SR_CgaCtaId ;  /* 0x00000000000879c3 */ /* 0x000e220000008800 */
[----:B------:R-:W-:Y:S01]  /*01a0*/  UMOV UR4, 0x400 ;  /* 0x0000040000047882 */ /* 0x000fe20000000000 */
[----:B------:R-:W-:Y:S01]  /*01b0*/  UMOV UR5, 0x1 ;  /* 0x0000000100057882 */ /* 0x000fe20000000000 */
[----:B------:R-:W-:Y:S02]  /*01c0*/  UMOV UR6, 0x3 ;  /* 0x0000000300067882 */ /* 0x000fe40000000000 */
[----:B------:R-:W-:-:S04]  /*01d0*/  UIADD3 UR6, -UR6, 0x100000, URZ ;  /* 0x0010000006067890 */ /* 0x000fc8000fffe13f */
[----:B------:R-:W-:Y:S02]  /*01e0*/  USHF.L.U32 UR7, UR6, 0xb, URZ ;  /* 0x0000000b06077899 */ /* 0x000fe4000800063f */
[----:B------:R-:W-:Y:S02]  /*01f0*/  USHF.L.U32 UR6, UR6, 0x1, URZ ;  /* 0x0000000106067899 */ /* 0x000fe4000800063f */
[----:B0-----:R-:W-:Y:S02]  /*0200*/  ULEA UR8, UR8, UR4, 0x18 ;  /* 0x0000000408087291 */ /* 0x001fe4000f8ec03f */
[----:B------:R-:W-:-:S04]  /*0210*/  UIADD3 UR4, -UR5, 0x100000, URZ ;  /* 0x0010000005047890 */ /* 0x000fc8000fffe13f */
[----:B------:R-:W-:Y:S02]  /*0220*/  USHF.L.U32 UR5, UR4, 0xb, URZ ;  /* 0x0000000b04057899 */ /* 0x000fe4000800063f */
[----:B------:R-:W-:Y:S01]  /*0230*/  USHF.L.U32 UR4, UR4, 0x1, URZ ;  /* 0x0000000104047899 */ /* 0x000fe2000800063f */
[----:B------:R-:W0:Y:S11]  /*0240*/  FENCE.VIEW.ASYNC.S ;  /* 0x00000000000073c6 */ /* 0x000e360000000000 */
[----:B0-----:R0:W1:Y:S01]  /*0250*/  SYNCS.EXCH.64 URZ, [UR8], UR4 ;  /* 0x00000004083f75b2 */ /* 0x0010620008000100 */
[----:B------:R0:W2:Y:S01]  /*0260*/  SYNCS.EXCH.64 URZ, [UR8+0x90], UR6 ;  /* 0x00009006083f75b2 */ /* 0x0000a20008000100 */
[----:B------:R0:W3:Y:S01]  /*0270*/  SYNCS.EXCH.64 URZ, [UR8+0x8], UR4 ;  /* 0x00000804083f75b2 */ /* 0x0000e20008000100 */
[----:B------:R0:W4:Y:S01]  /*0280*/  SYNCS.EXCH.64 URZ, [UR8+0x98], UR6 ;  /* 0x00009806083f75b2 */ /* 0x0001220008000100 */
[----:B------:R0:W0:Y:S01]  /*0290*/  SYNCS.EXCH.64 URZ, [UR8+0x10], UR4 ;  /* 0x00001004083f75b2 */ /* 0x0000220008000100 */
        /* <DEDUP_REMOVED lines=31> */
[----:B-1234-:R-:W-:Y:S01]  /*0490*/  NOP ;  /* 0x0000000000007918 */ /* 0x01efe20000000000 */
.L_x_3:
[----:B0-----:R-:W-:Y:S05]  /*04a0*/  BSYNC B0 ;  /* 0x0000000000007941 */ /* 0x001fea0003800000 */
.L_x_2:
[----:B------:R-:W0:Y:S01]  /*04b0*/  SHFL.IDX PT, R3, R0, RZ, 0x1f ;  /* 0x00001fff00037589 */ /* 0x000e2200000e0000 */
[----:B------:R-:W-:Y:S01]  /*04c0*/  SHF.R.S32.HI R4, RZ, 0x1f, R11 ;  /* 0x0000001fff047819 */ /* 0x000fe2000001140b */
[----:B------:R-:W1:Y:S01]  /*04d0*/  S2UR UR12, SR_CTAID.X ;  /* 0x00000000000c79c3 */ /* 0x000e620000002500 */
[----:B------:R-:W-:Y:S01]  /*04e0*/  ELECT P0, URZ, PT ;  /* 0x00000000003f782f */ /* 0x000fe20003800000 */
[----:B------:R2:W3:Y:S01]  /*04f0*/  SHFL.IDX PT, R8, R0, RZ, 0x1f ;  /* 0x00001fff00087589 */ /* 0x0004e200000e0000 */
[----:B------:R-:W-:Y:S02]  /*0500*/  LEA.HI R4, R4, R11, RZ, 0x7 ;  /* 0x0000000b04047211 */ /* 0x000fe400078f38ff */
[----:B------:R-:W-:Y:S01]  /*0510*/  ELECT P1, URZ, PT ;  /* 0x00000000003f782f */ /* 0x000fe20003820000 */
[----:B------:R-:W-:Y:S01]  /*0520*/  NOP ;  /* 0x0000000000007918 */ /* 0x000fe20000000000 */
[----:B------:R-:W4:Y:S01]  /*0530*/  S2R R16, SR_CTAID.Y ;  /* 0x0000000000107919 */ /* 0x000f220000002600 */
[----:B------:R-:W-:Y:S01]  /*0540*/  LOP3.LUT R4, R4, 0xffffff80, RZ, 0xc0, !PT ;  /* 0xffffff8004047812 */ /* 0x000fe200078ec0ff */
[----:B------:R-:W-:Y:S01]  /*0550*/  ULDC UR4, c[0x0][0x150] ;  /* 0x0000540000047ab9 */ /* 0x000fe20000000800 */
[----:B------:R-:W5:Y:S01]  /*0560*/  LDC R12, c[0x0][0x144] ;  /* 0x00005100ff0c7b82 */ /* 0x000f620000000800 */
[----:B------:R3:W5:Y:S01]  /*0570*/  SHFL.IDX PT, R14, R5, RZ, 0x1f ;  /* 0x00001fff050e7589 */ /* 0x00076200000e0000 */
[----:B------:R-:W-:Y:S01]  /*0580*/  UMOV UR11, 0x80 ;  /* 0x00000080000b7882 */ /* 0x000fe20000000000 */
[----:B------:R-:W-:Y:S01]  /*0590*/  IMAD.IADD R10, R11, 0x1, -R4 ;  /* 0x000000010b0a7824 */ /* 0x000fe200078e0a04 */
[----:B------:R-:W-:Y:S01]  /*05a0*/  NOP ;  /* 0x0000000000007918 */ /* 0x000fe20000000000 */
[C---:B------:R-:W-:Y:S01]  /*05b0*/  VIADD R38, R6.reuse, 0xffffffff ;  /* 0xffffffff06267836 */ /* 0x040fe20000000000 */
[----:B------:R-:W-:-:S02]  /*05c0*/  ISETP.NE.AND P4, PT, R6, RZ, PT ;  /* 0x000000ff0600720c */ /* 0x000fc40003f85270 */
[----:B------:R-:W-:Y:S01]  /*05d0*/  SHF.R.S32.HI R19, RZ, 0x1f, R10 ;  /* 0x0000001fff137819 */ /* 0x000fe2000001140a */
[----:B------:R-:W5:Y:S01]  /*05e0*/  LDC R13, c[0x0][0x140] ;  /* 0x00005000ff0d7b82 */ /* 0x000f620000000800 */
[----:B------:R-:W-:Y:S02]  /*05f0*/  ISETP.GE.U32.AND P6, PT, R38, 0x2, PT ;  /* 0x000000022600780c */ /* 0x000fe40003fc6070 */
[----:B0-----:R-:W-:Y:S02]  /*0600*/  ISETP.NE.OR P0, PT, R3, RZ, !P0 ;  /* 0x000000ff0300720c */ /* 0x001fe40004705670 */
[----:B------:R-:W-:Y:S02]  /*0610*/  LEA.HI R3, R19, R10, RZ, 0x3 ;  /* 0x0000000a13037211 */ /* 0x000fe400078f18ff */
[----:B-1----:R-:W-:Y:S01]  /*0620*/  I2FP.F32.U32 R4, UR12 ;  /* 0x0000000c00047c45 */ /* 0x002fe20008201000 */
[----:B------:R-:W0:Y:S01]  /*0630*/  LDC R27, c[0x0][0x148] ;  /* 0x00005200ff1b7b82 */ /* 0x000e220000000800 */
[----:B--2---:R-:W-:-:S02]  /*0640*/  SHF.R.S32.HI R0, RZ, 0x3, R3 ;  /* 0x00000003ff007819 */ /* 0x004fc40000011403 */
[----:B---3--:R-:W-:Y:S01]  /*0650*/  ISETP.NE.OR P1, PT, R8, RZ, !P1 ;  /* 0x000000ff0800720c */ /* 0x008fe20004f25670 */
[----:B------:R-:W-:Y:S01]  /*0660*/  FMUL R9, R4, UR4 ;  /* 0x0000000404097c20 */ /* 0x000fe20008400000 */
[----:B------:R-:W-:Y:S01]  /*0670*/  SHF.R.S32.HI R3, RZ, 0x1f, R3 ;  /* 0x0000001fff037819 */ /* 0x000fe20000011403 */
[----:B------:R-:W-:Y:S01]  /*0680*/  ULDC UR4, c[0x0][0x154] ;  /* 0x0000550000047ab9 */ /* 0x000fe20000000800 */
[----:B------:R-:W-:Y:S01]  /*0690*/  SHF.R.S32.HI R8, RZ, 0x1f, R7 ;  /* 0x0000001fff087819 */ /* 0x000fe20000011407 */
[----:B------:R-:W-:Y:S01]  /*06a0*/  VOTEU.ALL UP1, P0 ;  /* 0x00000000003f7886 */ /* 0x000fe20000020000 */
[----:B------:R-:W-:Y:S01]  /*06b0*/  LEA.HI R4, R3, R0, RZ, 0x2 ;  /* 0x0000000003047211 */ /* 0x000fe200078f10ff */
[----:B------:R-:W1:Y:S01]  /*06c0*/  F2I.U32.TRUNC.NTZ R9, R9 ;  /* 0x0000000900097305 */ /* 0x000e62000020f000 */
[----:B------:R-:W-:Y:S01]  /*06d0*/  LEA.HI R8, R8, R7, RZ, 0x2 ;  /* 0x0000000708087211 */ /* 0x000fe200078f10ff */
[----:B------:R-:W-:Y:S01]  /*06e0*/  VOTEU.ALL UP0, P0 ;  /* 0x00000000003f7886 */ /* 0x000fe20000000000 */
[----:B------:R-:W-:Y:S01]  /*06f0*/  SHF.R.S32.HI R3, RZ, 0x1f, R2 ;  /* 0x0000001fff037819 */ /* 0x000fe20000011402 */
[----:B------:R-:W2:Y:S01]  /*0700*/  @!UP1 S2UR UR7, SR_CgaCtaId ;  /* 0x00000000000799c3 */ /* 0x000ea20000008800 */
[----:B------:R-:W-:Y:S01]  /*0710*/  LOP3.LUT R5, R4, 0xfffffffc, RZ, 0xc0, !PT ;  /* 0xfffffffc04057812 */ /* 0x000fe200078ec0ff */
[----:B------:R-:W-:Y:S01]  /*0720*/  VOTEU.ALL UP2, P1 ;  /* 0x00000000003f7886 */ /* 0x000fe20000840000 */
[----:B------:R-:W-:Y:S01]  /*0730*/  LOP3.LUT R8, R8, 0x3ffffffc, RZ, 0xc0, !PT ;  /* 0x3ffffffc08087812 */ /* 0x000fe200078ec0ff */
[----:B------:R-:W-:Y:S01]  /*0740*/  @!UP1 UMOV UR6, 0x400 ;  /* 0x0000040000069882 */ /* 0x000fe20000000000 */
[----:B------:R-:W-:Y:S01]  /*0750*/  LEA.HI R3, R3, R2, RZ, 0x2 ;  /* 0x0000000203037211 */ /* 0x000fe200078f10ff */
[----:B------:R-:W-:Y:S01]  /*0760*/  IMAD.IADD R5, R0, 0x1, -R5 ;  /* 0x0000000100057824 */ /* 0x000fe200078e0a05 */
[----:B------:R-:W-:Y:S01]  /*0770*/  @!UP2 UMOV UR9, 0x400 ;  /* 0x000004000009a882 */ /* 0x000fe20000000000 */
[----:B------:R-:W-:Y:S01]  /*0780*/  IMAD.IADD R8, R7, 0x1, -R8 ;  /* 0x0000000107087824 */ /* 0x000fe200078e0a08 */
[----:B------:R-:W-:Y:S01]  /*0790*/  LOP3.LUT R3, R3, 0xfffffffc, RZ, 0xc0, !PT ;  /* 0xfffffffc03037812 */ /* 0x000fe200078ec0ff */
[----:B------:R-:W3:Y:S01]  /*07a0*/  @!UP2 S2UR UR10, SR_CgaCtaId ;  /* 0x00000000000aa9c3 */ /* 0x000ee20000008800 */
[----:B-1----:R-:W-:Y:S01]  /*07b0*/  IMAD.MOV R9, RZ, RZ, -R9 ;  /* 0x000000ffff097224 */ /* 0x002fe200078e0a09 */
[----:B------:R-:W-:Y:S01]  /*07c0*/  VOTEU.ALL UP3, P1 ;  /* 0x00000000003f7886 */ /* 0x000fe20000860000 */
[----:B------:R-:W-:Y:S01]  /*07d0*/  IMAD R5, R8, 0x4, R5 ;  /* 0x0000000408057824 */ /* 0x000fe200078e0205 */
[----:B------:R-:W-:Y:S01]  /*07e0*/  VOTEU.ALL UP4, P1 ;  /* 0x00000000003f7886 */ /* 0x000fe20000880000 */
[----:B------:R-:W-:Y:S01]  /*07f0*/  IMAD.IADD R18, R2, 0x1, -R3 ;  /* 0x0000000102127824 */ /* 0x000fe200078e0a03 */
[----:B----4-:R-:W-:Y:S01]  /*0800*/  I2FP.F32.U32 R2, R16 ;  /* 0x0000001000027245 */ /* 0x010fe20000201000 */
[----:B-----5:R-:W-:Y:S01]  /*0810*/  IMAD R25, R12, R9, UR12 ;  /* 0x0000000c0c197e24 */ /* 0x020fe2000f8e0209 */
[C---:B------:R-:W-:Y:S01]  /*0820*/  LEA.HI R0, R5.reuse, R5, RZ, 0x1 ;  /* 0x0000000505007211 */ /* 0x040fe200078f08ff */
[C---:B------:R-:W-:Y:S01]  /*0830*/  IMAD.SHL.U32 R12, R5.reuse, 0x4, RZ ;  /* 0x00000004050c7824 */ /* 0x040fe200078e00ff */
[----:B------:R-:W-:Y:S01]  /*0840*/  VOTEU.ALL UP5, P1 ;  /* 0x00000000003f7886 */ /* 0x000fe200008a0000 */
[----:B------:R-:W-:Y:S01]  /*0850*/  FMUL R2, R2, UR4 ;  /* 0x0000000402027c20 */ /* 0x000fe20008400000 */
[----:B------:R-:W-:Y:S01]  /*0860*/  LOP3.LUT R0, R0, 0xfffffffe, RZ, 0xc0, !PT ;  /* 0xfffffffe00007812 */ /* 0x000fe200078ec0ff */
[----:B------:R-:W-:Y:S01]  /*0870*/  UMOV UR4, 0x20 ;  /* 0x0000002000047882 */ /* 0x000fe20000000000 */
[----:B--2---:R-:W-:Y:S01]  /*0880*/  @!UP1 ULEA UR8, UR7, UR6, 0x18 ;  /* 0x0000000607089291 */ /* 0x004fe2000f8ec03f */
[----:B------:R-:W-:Y:S01]  /*0890*/  LOP3.LUT R12, R5, 0xc, R12, 0x78, !PT ;  /* 0x0000000c050c7812 */ /* 0x000fe200078e780c */
[----:B------:R-:W-:-:S04]  /*08a0*/  @!UP1 UIADD3 UR4, -UR4, 0x100000, URZ ;  /* 0x0010000004049890 */ /* 0x000fc8000fffe13f */
[----:B------:R-:W-:Y:S02]  /*08b0*/  @!UP1 USHF.L.U32 UR5, UR4, 0xb, URZ ;  /* 0x0000000b04059899 */ /* 0x000fe4000800063f */
[----:B------:R-:W-:Y:S01]  /*08c0*/  @!UP1 USHF.L.U32 UR4, UR4, 0x1, URZ ;  /* 0x0000000104049899 */ /* 0x000fe2000800063f */
[----:B------:R-:W-:Y:S01]  /*08d0*/  IMAD.IADD R0, R5, 0x1, -R0 ;  /* 0x0000000105007824 */ /* 0x000fe200078e0a00 */
[----:B------:R-:W1:Y:S01]  /*08e0*/  F2I.U32.TRUNC.NTZ R2, R2 ;  /* 0x0000000200027305 */ /* 0x000e62000020f000 */
[----:B------:R-:W-:-:S04]  /*08f0*/  @!UP2 UIADD3 UR6, -UR11, 0x100000, URZ ;  /* 0x001000000b06a890 */ /* 0x000fc8000fffe13f */
[----:B------:R-:W-:Y:S02]  /*0900*/  @!UP2 USHF.L.U32 UR7, UR6, 0xb, URZ ;  /* 0x0000000b0607a899 */ /* 0x000fe4000800063f */
[----:B------:R-:W-:Y:S01]  /*0910*/  @!UP2 USHF.L.U32 UR6, UR6, 0x1, URZ ;  /* 0x000000010606a899 */ /* 0x000fe2000800063f */
[----:B------:R-:W-:Y:S01]  /*0920*/  ISETP.EQ.U32.AND P3, PT, R13, 0x1, PT ;  /* 0x000000010d00780c */ /* 0x000fe20003f62070 */
[----:B------:R-:W-:Y:S01]  /*0930*/  VOTEU.ALL UP1, P0 ;  /* 0x00000000003f7886 */ /* 0x000fe20000020000 */
[----:B------:R-:W-:Y:S01]  /*0940*/  ISETP.NE.AND P2, PT, R0, R25, PT ;  /* 0x000000190000720c */ /* 0x000fe20003f45270 */
[----:B------:R-:W-:Y:S01]  /*0950*/  IMAD.MOV.U32 R13, RZ, RZ, 0x1 ;  /* 0x00000001ff0d7424 */ /* 0x000fe200078e00ff */
[----:B---3--:R-:W-:Y:S01]  /*0960*/  @!UP2 ULEA UR9, UR10, UR9, 0x18 ;  /* 0x000000090a09a291 */ /* 0x008fe2000f8ec03f */
[----:B------:R-:W-:Y:S01]  /*0970*/  LOP3.LUT P0, RZ, R10, 0x7, RZ, 0xc0, !PT ;  /* 0x000000070aff7812 */ /* 0x000fe2000780c0ff */
[----:B------:R-:W-:Y:S01]  /*0980*/  VOTEU.ALL UP2, P1 ;  /* 0x00000000003f7886 */ /* 0x000fe20000840000 */
[----:B------:R-:W-:Y:S01]  /*0990*/  ISETP.NE.AND P1, PT, R18, 0x3, PT ;  /* 0x000000031200780c */ /* 0x000fe20003f25270 */
[----:B------:R-:W2:Y:S02]  /*09a0*/  FENCE.VIEW.ASYNC.S ;  /* 0x00000000000073c6 */ /* 0x000ea40000000000 */
[----:B--2---:R2:W3:Y:S01]  /*09b0*/  @!UP0 SYNCS.EXCH.64 URZ, [UR8+0x150], UR4 ;  /* 0x00015004083f85b2 */ /* 0x0044e20008000100 */
[----:B------:R-:W-:-:S02]  /*09c0*/  ISETP.LT.U32.AND P0, PT, R12, 0x4, !P0 ;  /* 0x000000040c00780c */ /* 0x000fc40004701070 */
[----:B------:R-:W-:Y:S01]  /*09d0*/  ISETP.EQ.OR P1, PT, R18, RZ, !P1 ;  /* 0x000000ff1200720c */ /* 0x000fe20004f22670 */
[----:B-1----:R-:W-:Y:S01]  /*09e0*/  IMAD.MOV R24, RZ, RZ, -R2 ;  /* 0x000000ffff187224 */ /* 0x002fe200078e0a02 */
[----:B------:R-:W-:Y:S02]  /*09f0*/  R2UR UR15, R14 ;  /* 0x000000000e0f72ca */ /* 0x000fe400000e0000 */
[----:B------:R-:W-:Y:S01]  /*0a00*/  @P2 LEA.HI R0, R12, R12, RZ, 0x1 ;  /* 0x0000000c0c002211 */ /* 0x000fe200078f08ff */
[----:B0-----:R-:W-:Y:S01]  /*0a10*/  IMAD R3, R27, R24, R16 ;  /* 0x000000181b037224 */ /* 0x001fe200078e0210 */
[----:B------:R-:W-:Y:S02]  /*0a20*/  ISETP.EQ.AND P1, PT, R6, RZ, P1 ;  /* 0x000000ff0600720c */ /* 0x000fe40000f22270 */
[----:B------:R-:W-:Y:S02]  /*0a30*/  @P2 SHF.R.S32.HI R0, RZ, 0x1, R0 ;  /* 0x00000001ff002819 */ /* 0x000fe40000011400 */
[----:B------:R-:W-:Y:S01]  /*0a40*/  SEL R7, RZ, 0x1, !P1 ;  /* 0x00000001ff077807 */ /* 0x000fe20004800000 */
[----:B------:R2:W0:Y:S01]  /*0a50*/  @!UP1 SYNCS.EXCH.64 URZ, [UR8+0x158], UR4 ;  /* 0x00015804083f95b2 */ /* 0x0004220008000100 */
[----:B------:R-:W-:Y:S01]  /*0a60*/  @P2 ISETP.NE.AND P5, PT, R0, R3, PT ;  /* 0x000000030000220c */ /* 0x000fe20003fa5270 */
[----:B------:R-:W-:Y:S01]  /*0a70*/  NOP ;  /* 0x0000000000007918 */ /* 0x000fe20000000000 */
[----:B------:R-:W-:-:S02]  /*0a80*/  SEL R0, RZ, 0x1, !P0 ;  /* 0x00000001ff007807 */ /* 0x000fc40004000000 */
[----:B------:R-:W-:Y:S02]  /*0a90*/  @P2 SEL R13, RZ, 0x1, P5 ;  /* 0x00000001ff0d2807 */ /* 0x000fe40002800000 */
[----:B------:R-:W-:Y:S02]  /*0aa0*/  SEL R7, R7, 0x2, P6 ;  /* 0x0000000207077807 */ /* 0x000fe40003000000 */
[----:B------:R-:W-:Y:S01]  /*0ab0*/  LOP3.LUT R13, R13, R0, RZ, 0xc0, !PT ;  /* 0x000000000d0d7212 */ /* 0x000fe200078ec0ff */
[----:B------:R2:W1:Y:S01]  /*0ac0*/  @!UP2 SYNCS.EXCH.64 URZ, [UR9+0x130], UR6 ;  /* 0x00013006093fa5b2 */ /* 0x0004620008000100 */
[----:B------:R2:W4:Y:S01]  /*0ad0*/  @!UP3 SYNCS.EXCH.64 URZ, [UR9+0x138], UR6 ;  /* 0x00013806093fb5b2 */ /* 0x0005220008000100 */
[----:B------:R2:W0:Y:S01]  /*0ae0*/  @!UP4 SYNCS.EXCH.64 URZ, [UR9+0x140], UR6 ;  /* 0x00014006093fc5b2 */ /* 0x0004220008000100 */
[----:B------:R2:W0:Y:S01]  /*0af0*/  @!UP5 SYNCS.EXCH.64 URZ, [UR9+0x148], UR6 ;  /* 0x00014806093fd5b2 */ /* 0x0004220008000100 */
[----:B------:R-:W-:Y:S01]  /*0b00*/  NOP ;  /* 0x0000000000007918 */ /* 0x000fe20000000000 */
[----:B--23--:R-:W-:Y:S05]  /*0b10*/  @!P3 BRA `(.L_x_4) ;  /* 0x000000000008b947 */ /* 0x00cfea0003800000 */
[----:B01--4-:R-:W-:Y:S01]  /*0b20*/  UCGABAR_ARV ;  /* 0x00000000000079c7 */ /* 0x013fe20008000000 */
[----:B------:R-:W-:Y:S05]  /*0b30*/  BRA `(.L_x_5) ;  /* 0x0000000000047947 */ /* 0x000fea0003800000 */
.L_x_4:
[----:B01--4-:R-:W-:Y:S01]  /*0b40*/  NOP ;  /* 0x0000000000007918 */ /* 0x013fe20000000000 */
.L_x_5:
[----:B------:R-:W-:Y:S01]  /*0b50*/  ULDC.64 UR4, c[0x0][0x598] ;  /* 0x0001660000047ab9 */ /* 0x000fe20000000a00 */
[----:B------:R-:W-:Y:S01]  /*0b60*/  ULDC.64 UR18, c[0x0][0x208] ;  /* 0x0000820000127ab9 */ /* 0x000fe20000000a00 */
[----:B------:R-:W-:-:S04]  /*0b70*/  ISETP.NE.U32.AND P0, PT, RZ, UR4, PT ;  /* 0x00000004ff007c0c */ /* 0x000fc8000bf05070 */
[----:B------:R-:W-:-:S13]  /*0b80*/  ISETP.NE.AND.EX P0, PT, RZ, UR5, PT, P0 ;  /* 0x00000005ff007c0c */ /* 0x000fda000bf05300 */
[----:B------:R-:W-:Y:S05]  /*0b90*/  @!P0 BRA `(.L_x_6) ;  /* 0x00000000001c8947 */ /* 0x000fea0003800000 */
[----:B------:R-:W0:Y:S02]  /*0ba0*/  LDC.64 R2, c[0x0][0x598] ;  /* 0x00016600ff027b82 */ /* 0x000e240000000a00 */
[----:B0-----:R-:W2:Y:S02]  /*0bb0*/  LDG.E.64 R2, desc[UR18][R2.64] ;  /* 0x0000001202027981 */ /* 0x001ea4000c1e1b00 */
[----:B--2---:R-:W-:-:S04]  /*0bc0*/  ISETP.NE.U32.AND P0, PT, R2, RZ, PT ;  /* 0x000000ff0200720c */ /* 0x004fc80003f05070 */
[----:B------:R-:W-:-:S13]  /*0bd0*/  ISETP.NE.AND.EX P0, PT, R3, RZ, PT, P0 ;  /* 0x000000ff0300720c */ /* 0x000fda0003f05300 */
[----:B------:R-:W-:Y:S05]  /*0be0*/  @!P0 BRA `(.L_x_6) ;  /* 0x0000000000088947 */ /* 0x000fea0003800000 */
[----:B------:R0:W5:Y:S01]  /*0bf0*/  LD.E R14, desc[UR18][R2.64] ;  /* 0x00000012020e7980 */ /* 0x000162000c101900 */
[----:B------:R-:W-:Y:S05]  /*0c00*/  BRA `(.L_x_7) ;  /* 0x0000000000207947 */ /* 0x000fea0003800000 */
.L_x_6:
[----:B------:R-:W-:Y:S02]  /*0c10*/  ULDC.64 UR4, c[0x0][0x588] ;  /* 0x0001620000047ab9 */ /* 0x000fe40000000a00 */
[----:B------:R-:W-:-:S04]  /*0c20*/  ISETP.NE.U32.AND P0, PT, RZ, UR4, PT ;  /* 0x00000004ff007c0c */ /* 0x000fc8000bf05070 */
[----:B------:R-:W-:-:S13]  /*0c30*/  ISETP.NE.AND.EX P0, PT, RZ, UR5, PT, P0 ;  /* 0x00000005ff007c0c */ /* 0x000fda000bf05300 */
[----:B------:R-:W-:Y:S05]  /*0c40*/  @!P0 BRA `(.L_x_8) ;  /* 0x00000000000c8947 */ /* 0x000fea0003800000 */
[----:B------:R-:W0:Y:S02]  /*0c50*/  LDC.64 R14, c[0x0][0x588] ;  /* 0x00016200ff0e7b82 */ /* 0x000e240000000a00 */
[----:B0-----:R1:W5:Y:S01]  /*0c60*/  LDG.E R14, desc[UR18][R14.64] ;  /* 0x000000120e0e7981 */ /* 0x001362000c1e1900 */
[----:B------:R-:W-:Y:S05]  /*0c70*/  BRA `(.L_x_7) ;  /* 0x0000000000047947 */ /* 0x000fea0003800000 */
.L_x_8:
[----:B------:R-:W2:Y:S02]  /*0c80*/  LDC R14, c[0x0][0x580] ;  /* 0x00016000ff0e7b82 */ /* 0x000ea40000000800 */
.L_x_7:
[----:B------:R-:W-:Y:S02]  /*0c90*/  ULDC.64 UR4, c[0x0][0x5a0] ;  /* 0x0001680000047ab9 */ /* 0x000fe40000000a00 */
[----:B------:R-:W-:-:S04]  /*0ca0*/  ISETP.NE.U32.AND P0, PT, RZ, UR4, PT ;  /* 0x00000004ff007c0c */ /* 0x000fc8000bf05070 */
[----:B------:R-:W-:-:S13]  /*0cb0*/  ISETP.NE.AND.EX P0, PT, RZ, UR5, PT, P0 ;  /* 0x00000005ff007c0c */ /* 0x000fda000bf05300 */
[----:B------:R-:W-:Y:S05]  /*0cc0*/  @!P0 BRA `(.L_x_9) ;  /* 0x00000000001c8947 */ /* 0x000fea0003800000 */
[----:B0-----:R-:W0:Y:S02]  /*0cd0*/  LDC.64 R2, c[0x0][0x5a0] ;  /* 0x00016800ff027b82 */ /* 0x001e240000000a00 */
[----:B0-----:R-:W3:Y:S02]  /*0ce0*/  LDG.E.64 R2, desc[UR18][R2.64] ;  /* 0x0000001202027981 */ /* 0x001ee4000c1e1b00 */
[----:B---3--:R-:W-:-:S04]  /*0cf0*/  ISETP.NE.U32.AND P0, PT, R2, RZ, PT ;  /* 0x000000ff0200720c */ /* 0x008fc80003f05070 */
[----:B------:R-:W-:-:S13]  /*0d00*/  ISETP.NE.AND.EX P0, PT, R3, RZ, PT, P0 ;  /* 0x000000ff0300720c */ /* 0x000fda0003f05300 */
[----:B------:R-:W-:Y:S05]  /*0d10*/  @!P0 BRA `(.L_x_9) ;  /* 0x0000000000088947 */ /* 0x000fea0003800000 */
[----:B-1----:R0:W5:Y:S01]  /*0d20*/  LD.E R15, desc[UR18][R2.64] ;  /* 0x00000012020f7980 */ /* 0x002162000c101900 */
[----:B------:R-:W-:Y:S05]  /*0d30*/  BRA `(.L_x_10) ;  /* 0x0000000000207947 */ /* 0x000fea0003800000 */
.L_x_9:
[----:B------:R-:W-:Y:S02]  /*0d40*/  ULDC.64 UR4, c[0x0][0x590] ;  /* 0x0001640000047ab9 */ /* 0x000fe40000000a00 */
[----:B------:R-:W-:-:S04]  /*0d50*/  ISETP.NE.U32.AND P0, PT, RZ, UR4, PT ;  /* 0x00000004ff007c0c */ /* 0x000fc8000bf05070 */
[----:B------:R-:W-:-:S13]  /*0d60*/  ISETP.NE.AND.EX P0, PT, RZ, UR5, PT, P0 ;  /* 0x00000005ff007c0c */ /* 0x000fda000bf05300 */
[----:B------:R-:W-:Y:S05]  /*0d70*/  @!P0 BRA `(.L_x_11) ;  /* 0x00000000000c8947 */ /* 0x000fea0003800000 */
[----:B0-----:R-:W1:Y:S02]  /*0d80*/  LDC.64 R2, c[0x0][0x590] ;  /* 0x00016400ff027b82 */ /* 0x001e640000000a00 */
[----:B-1----:R1:W5:Y:S01]  /*0d90*/  LDG.E R15, desc[UR18][R2.64] ;  /* 0x00000012020f7981 */ /* 0x002362000c1e1900 */
[----:B------:R-:W-:Y:S05]  /*0da0*/  BRA `(.L_x_10) ;  /* 0x0000000000047947 */ /* 0x000fea0003800000 */
.L_x_11:
[----:B-1----:R-:W3:Y:S02]  /*0db0*/  LDC R15, c[0x0][0x584] ;  /* 0x00016100ff0f7b82 */ /* 0x002ee40000000800 */
.L_x_10:
[----:B------:R-:W4:Y:S01]  /*0dc0*/  LDC R0, c[0x0][0x65c] ;  /* 0x00019700ff007b82 */ /* 0x000f220000000800 */
[----:B------:R-:W-:Y:S01]  /*0dd0*/  ULDC UR8, c[0x0][0x28c] ;  /* 0x0000a30000087ab9 */ /* 0x000fe20000000800 */
[----:B------:R-:W-:Y:S01]  /*0de0*/  ISETP.NE.AND P0, PT, R6, 0x2, PT ;  /* 0x000000020600780c */ /* 0x000fe20003f05270 */
[----:B------:R-:W-:Y:S01]  /*0df0*/  UIADD3 UR8, UR8, 0x3f, URZ ;  /* 0x0000003f08087890 */ /* 0x000fe2000fffe03f */
[----:B------:R-:W-:Y:S01]  /*0e00*/  IMAD.U32 R4, RZ, RZ, UR12 ;  /* 0x0000000cff047e24 */ /* 0x000fe2000f8e00ff */
[----:B------:R-:W-:Y:S01]  /*0e10*/  UMOV UR4, URZ ;  /* 0x0000003f00047c82 */ /* 0x000fe20008000000 */
[----:B------:R-:W-:Y:S01]  /*0e20*/  UMOV UR5, URZ ;  /* 0x0000003f00057c82 */ /* 0x000fe20008000000 */
[----:B------:R-:W-:-:S04]  /*0e30*/  USHF.R.S32.HI UR9, URZ, 0x1f, UR8 ;  /* 0x0000001f3f097899 */ /* 0x000fc80008011408 */
[----:B------:R-:W-:-:S04]  /*0e40*/  ULEA.HI UR9, UR9, UR8, URZ, 0x6 ;  /* 0x0000000809097291 */ /* 0x000fc8000f8f303f */
[----:B------:R-:W-:Y:S01]  /*0e50*/  USHF.R.S32.HI UR13, URZ, 0x6, UR9 ;  /* 0x000000063f0d7899 */ /* 0x000fe20008011409 */
[----:B----4-:R-:W-:-:S13]  /*0e60*/  ISETP.NE.AND P2, PT, R0, 0x1, PT ;  /* 0x000000010000780c */ /* 0x010fda0003f45270 */
[----:B01----:R-:W0:Y:S01]  /*0e70*/  @P2 LDC R3, c[0x0][0x10] ;  /* 0x00000400ff032b82 */ /* 0x003e220000000800 */
[----:B------:R-:W-:Y:S02]  /*0e80*/  @P2 IMAD.MOV.U32 R17, RZ, RZ, RZ ;  /* 0x000000ffff112224 */ /* 0x000fe400078e00ff */
[----:B------:R-:W-:-:S05]  /*0e90*/  @P2 IMAD.MOV.U32 R5, RZ, RZ, RZ ;  /* 0x000000ffff052224 */ /* 0x000fca00078e00ff */
[----:B------:R-:W1:Y:S01]  /*0ea0*/  @!P2 LDC R9, c[0x0][0xc] ;  /* 0x00000300ff09ab82 */ /* 0x000e620000000800 */
[----:B------:R-:W-:Y:S01]  /*0eb0*/  ULDC UR6, c[0x0][0xc] ;  /* 0x0000030000067ab9 */ /* 0x000fe20000000800 */
[----:B------:R-:W-:Y:S02]  /*0ec0*/  ULDC UR7, c[0x0][0x10] ;  /* 0x0000040000077ab9 */ /* 0x000fe40000000800 */
[----:B------:R-:W-:-:S04]  /*0ed0*/  UIMAD.WIDE.U32 UR6, UR6, UR7, URZ ;  /* 0x00000007060672a5 */ /* 0x000fc8000f8e003f */
[----:B------:R-:W4:Y:S01]  /*0ee0*/  LDC R8, c[0x0][0x14] ;  /* 0x00000500ff087b82 */ /* 0x000f220000000800 */
[----:B0-----:R-:W-:-:S04]  /*0ef0*/  @P2 IMAD.WIDE.U32 R2, R3, UR12, R16 ;  /* 0x0000000c03022c25 */ /* 0x001fc8000f8e0010 */
[----:B------:R-:W-:Y:S02]  /*0f00*/  @P2 IMAD.IADD R3, R3, 0x1, R5 ;  /* 0x0000000103032824 */ /* 0x000fe400078e0205 */
[----:B------:R-:W-:Y:S02]  /*0f10*/  IMAD.MOV.U32 R5, RZ, RZ, RZ ;  /* 0x000000ffff057224 */ /* 0x000fe400078e00ff */
[----:B-1----:R-:W-:-:S04]  /*0f20*/  @!P2 IMAD.WIDE.U32 R4, R16, R9, R4 ;  /* 0x000000091004a225 */ /* 0x002fc800078e0004 */
[----:B------:R-:W-:Y:S02]  /*0f30*/  @!P2 IMAD.MOV.U32 R2, RZ, RZ, R4 ;  /* 0x000000ffff02a224 */ /* 0x000fe400078e0004 */
[C---:B----4-:R-:W-:Y:S02]  /*0f40*/  IMAD R21, R8.reuse, UR7, RZ ;  /* 0x0000000708157c24 */ /* 0x050fe4000f8e02ff */
[----:B------:R-:W-:Y:S01]  /*0f50*/  IMAD.WIDE.U32 R8, R8, UR6, RZ ;  /* 0x0000000608087c25 */ /* 0x000fe2000f8e00ff */
[----:B------:R-:W-:-:S03]  /*0f60*/  ULDC.64 UR6, c[0x0][0x650] ;  /* 0x0001940000067ab9 */ /* 0x000fc60000000a00 */
[----:B------:R-:W-:Y:S02]  /*0f70*/  @!P2 IMAD.MOV.U32 R3, RZ, RZ, R5 ;  /* 0x000000ffff03a224 */ /* 0x000fe400078e0005 */
[----:B------:R-:W-:Y:S01]  /*0f80*/  IMAD.IADD R0, R9, 0x1, R21 ;  /* 0x0000000109007824 */ /* 0x000fe200078e0215 */
[----:B------:R-:W-:Y:S06]  /*0f90*/  @P0 BRA `(.L_x_12) ;  /* 0x0000000000200947 */ /* 0x000fec0003800000 */
[----:B------:R-:W-:Y:S01]  /*0fa0*/  UISETP.GE.U32.AND UP0, UPT, UR13, 0x12, UPT ;  /* 0x000000120d00788c */ /* 0x000fe2000bf06070 */
[----:B------:R-:W-:Y:S01]  /*0fb0*/  IADD3 R2, P0, R2, R8, RZ ;  /* 0x0000000802027210 */ /* 0x000fe20007f1e0ff */
[----:B------:R-:W-:-:S04]  /*0fc0*/  UIMAD.WIDE.U32 UR4, UR13, 0x38e38e39, URZ ;  /* 0x38e38e390d0478a5 */ /* 0x000fc8000f8e003f */
[----:B------:R-:W-:Y:S01]  /*0fd0*/  USHF.R.U32.HI UR4, URZ, 0x2, UR5 ;  /* 0x000000023f047899 */ /* 0x000fe20008011605 */
[----:B------:R-:W-:Y:S02]  /*0fe0*/  IMAD.X R3, R0, 0x1, R3, P0 ;  /* 0x0000000100037824 */ /* 0x000fe400000e0603 */
[----:B------:R-:W-:Y:S02]  /*0ff0*/  UMOV UR5, URZ ;  /* 0x0000003f00057c82 */ /* 0x000fe40008000000 */
[----:B------:R-:W-:Y:S02]  /*1000*/  @UP0 ULOP3.LUT UR5, UR4, 0x1, URZ, 0xc0, !UPT ;  /* 0x0000000104050892 */ /* 0x000fe4000f8ec03f */
[----:B------:R-:W-:-:S12]  /*1010*/  UIMAD UR4, UR4, -0x12, UR13 ;  /* 0xffffffee040478a4 */ /* 0x000fd8000f8e020d */
.L_x_12:
[----:B------:R-:W-:Y:S01]  /*1020*/  ISETP.GE.U32.AND P0, PT, R2, UR6, PT ;  /* 0x0000000602007c0c */ /* 0x000fe2000bf06070 */
[----:B------:R-:W-:Y:S01]  /*1030*/  IMAD.MOV.U32 R6, RZ, RZ, -0x1 ;  /* 0xffffffffff067424 */ /* 0x000fe200078e00ff */
[----:B------:R-:W-:Y:S01]  /*1040*/  PRMT R20, RZ, 0x7610, R20 ;  /* 0x00007610ff147816 */ /* 0x000fe20000000014 */
[----:B------:R-:W-:Y:S01]  /*1050*/  IMAD.MOV.U32 R5, RZ, RZ, -0x1 ;  /* 0xffffffffff057424 */ /* 0x000fe200078e00ff */
[----:B------:R-:W-:Y:S01]  /*1060*/  ISETP.GE.U32.AND.EX P0, PT, R3, UR7, PT, P0 ;  /* 0x0000000703007c0c */ /* 0x000fe2000bf06100 */
[----:B------:R-:W-:-:S12]  /*1070*/  IMAD.MOV.U32 R4, RZ, RZ, -0x1 ;  /* 0xffffffffff047424 */ /* 0x000fd800078e00ff */
[----:B------:R-:W-:Y:S05]  /*1080*/  @P0 BRA `(.L_x_13) ;  /* 0x0000000400240947 */ /* 0x000fea0003800000 */
[----:B------:R-:W0:Y:S01]  /*1090*/  LDC.64 R30, c[0x0][0x628] ;  /* 0x00018a00ff1e7b82 */ /* 0x000e220000000a00 */
[----:B------:R-:W-:Y:S02]  /*10a0*/  IMAD.MOV.U32 R4, RZ, RZ, R2 ;  /* 0x000000ffff047224 */ /* 0x000fe400078e0002 */
[----:B------:R-:W-:-:S05]  /*10b0*/  IMAD.MOV.U32 R5, RZ, RZ, R3 ;  /* 0x000000ffff057224 */ /* 0x000fca00078e0003 */
[----:B------:R-:W1:Y:S08]  /*10c0*/  LDC R6, c[0x0][0x630] ;  /* 0x00018c00ff067b82 */ /* 0x000e700000000800 */
[----:B------:R-:W4:Y:S01]  /*10d0*/  LDC.64 R32, c[0x0][0x620] ;  /* 0x00018800ff207b82 */ /* 0x000f220000000a00 */
[----:B0-----:R-:W-:-:S04]  /*10e0*/  ISETP.NE.U32.AND P0, PT, R30, RZ, PT ;  /* 0x000000ff1e00720c */ /* 0x001fc80003f05070 */
[----:B------:R-:W-:-:S13]  /*10f0*/  ISETP.NE.AND.EX P0, PT, R31, RZ, PT, P0 ;  /* 0x000000ff1f00720c */ /* 0x000fda0003f05300 */
[----:B-1--4-:R-:W-:Y:S05]  /*1100*/  @!P0 BRA `(.L_x_14) ;  /* 0x0000000000288947 */ /* 0x012fea0003800000 */
[----:B------:R-:W0:Y:S02]  /*1110*/  LDC R23, c[0x0][0x634] ;  /* 0x00018d00ff177b82 */ /* 0x000e240000000800 */
[----:B0-----:R-:W-:-:S05]  /*1120*/  IADD3 R23, P0, R2, R23, RZ ;  /* 0x0000001702177210 */ /* 0x001fca0007f1e0ff */
[----:B------:R-:W-:-:S04]  /*1130*/  IMAD.X R29, RZ, RZ, R3, P0 ;  /* 0x000000ffff1d7224 */ /* 0x000fc800000e0603 */
[----:B------:R-:W-:-:S04]  /*1140*/  IMAD.WIDE.U32 R4, R29, R30, RZ ;  /* 0x0000001e1d047225 */ /* 0x000fc800078e00ff */
[----:B------:R-:W-:-:S04]  /*1150*/  IMAD.WIDE.U32 R20, P0, R23, R31, R4 ;  /* 0x0000001f17147225 */ /* 0x000fc80007800004 */
[----:B------:R-:W-:-:S04]  /*1160*/  IMAD.WIDE.U32 R4, R23, R30, RZ ;  /* 0x0000001e17047225 */ /* 0x000fc800078e00ff */
[----:B------:R-:W-:Y:S01]  /*1170*/  IMAD.X R23, RZ, RZ, RZ, P0 ;  /* 0x000000ffff177224 */ /* 0x000fe200000e06ff */
[----:B------:R-:W-:Y:S01]  /*1180*/  IADD3 RZ, P0, R5, R20, RZ ;  /* 0x0000001405ff7210 */ /* 0x000fe20007f1e0ff */
[----:B------:R-:W-:-:S04]  /*1190*/  IMAD.MOV.U32 R22, RZ, RZ, R21 ;  /* 0x000000ffff167224 */ /* 0x000fc800078e0015 */
[----:B------:R-:W-:-:S08]  /*11a0*/  IMAD.WIDE.U32.X R4, R29, R31, R22, P0 ;  /* 0x0000001f1d047225 */ /* 0x000fd000000e0416 */
.L_x_14:
[----:B------:R-:W0:Y:S01]  /*11b0*/  LDC.64 R34, c[0x0][0x640] ;  /* 0x00019000ff227b82 */ /* 0x000e220000000a00 */
[-CC-:B------:R-:W-:Y:S01]  /*11c0*/  SHF.R.U64 R36, R4, R6.reuse, R5.reuse ;  /* 0x0000000604247219 */ /* 0x180fe20000001205 */
[----:B------:R-:W-:Y:S01]  /*11d0*/  IMAD.MOV.U32 R39, RZ, RZ, 0x1 ;  /* 0x00000001ff277424 */ /* 0x000fe200078e00ff */
[----:B------:R-:W-:Y:S02]  /*11e0*/  SHF.R.U32.HI R4, RZ, R6, R5 ;  /* 0x00000006ff047219 */ /* 0x000fe40000011605 */
[----:B------:R-:W-:-:S03]  /*11f0*/  IADD3 R21, P0, RZ, -R36, RZ ;  /* 0x80000024ff157210 */ /* 0x000fc60007f1e0ff */
[----:B------:R-:W1:Y:S02]  /*1200*/  LDC R20, c[0x0][0x618] ;  /* 0x00018600ff147b82 */ /* 0x000e640000000800 */
[----:B------:R-:W-:-:S04]  /*1210*/  IMAD.X R5, RZ, RZ, ~R4, P0 ;  /* 0x000000ffff057224 */ /* 0x000fc800000e0e04 */
[-C--:B------:R-:W-:Y:S02]  /*1220*/  IMAD R6, R5, R32.reuse, RZ ;  /* 0x0000002005067224 */ /* 0x080fe400078e02ff */
[----:B------:R-:W4:Y:S01]  /*1230*/  LDC R23, c[0x0][0x608] ;  /* 0x00018200ff177b82 */ /* 0x000f220000000800 */
[----:B------:R-:W-:-:S04]  /*1240*/  IMAD.WIDE.U32 R4, R21, R32, R2 ;  /* 0x0000002015047225 */ /* 0x000fc800078e0002 */
[----:B------:R-:W-:-:S03]  /*1250*/  IMAD R21, R21, R33, R6 ;  /* 0x0000002115157224 */ /* 0x000fc600078e0206 */
[----:B------:R-:W2:Y:S01]  /*1260*/  LDC R26, c[0x0][0x658] ;  /* 0x00019600ff1a7b82 */ /* 0x000ea20000000800 */
[----:B------:R-:W-:Y:S01]  /*1270*/  IMAD.IADD R5, R5, 0x1, R21 ;  /* 0x0000000105057824 */ /* 0x000fe200078e0215 */
[----:B0-----:R-:W-:Y:S01]  /*1280*/  ISETP.NE.U32.AND P0, PT, R34, RZ, PT ;  /* 0x000000ff2200720c */ /* 0x001fe20003f05070 */
[----:B------:R-:W-:-:S03]  /*1290*/  IMAD.MOV.U32 R21, RZ, RZ, -0x1 ;  /* 0xffffffffff157424 */ /* 0x000fc600078e00ff */
[----:B------:R-:W-:Y:S02]  /*12a0*/  ISETP.NE.AND.EX P0, PT, R35, RZ, PT, P0 ;  /* 0x000000ff2300720c */ /* 0x000fe40003f05300 */
[----:B------:R-:W0:Y:S01]  /*12b0*/  LDC R33, c[0x0][0x600] ;  /* 0x00018000ff217b82 */ /* 0x000e220000000800 */
[-CC-:B-1----:R-:W-:Y:S02]  /*12c0*/  SHF.R.U64 R31, R4, R20.reuse, R5.reuse ;  /* 0x00000014041f7219 */ /* 0x182fe40000001205 */
[----:B------:R-:W-:-:S05]  /*12d0*/  SHF.R.U32.HI R4, RZ, R20, R5 ;  /* 0x00000014ff047219 */ /* 0x000fca0000011605 */
[----:B------:R-:W1:Y:S01]  /*12e0*/  LDC R28, c[0x0][0x648] ;  /* 0x00019200ff1c7b82 */ /* 0x000e620000000800 */
[-CC-:B----4-:R-:W-:Y:S02]  /*12f0*/  SHF.R.U64 R41, R31, R23.reuse, R4.reuse ;  /* 0x000000171f297219 */ /* 0x190fe40000001204 */
[----:B------:R-:W-:-:S05]  /*1300*/  SHF.R.U32.HI R5, RZ, R23, R4 ;  /* 0x00000017ff057219 */ /* 0x000fca0000011604 */
[----:B------:R-:W4:Y:S01]  /*1310*/  LDC R37, c[0x0][0x638] ;  /* 0x00018e00ff257b82 */ /* 0x000f220000000800 */
[-C--:B--2---:R-:W-:Y:S02]  /*1320*/  SHF.L.U32 R4, R21, R26.reuse, RZ ;  /* 0x0000001a15047219 */ /* 0x084fe400000006ff */
[--C-:B------:R-:W-:Y:S02]  /*1330*/  SHF.R.U64 R32, R41, R26, R5.reuse ;  /* 0x0000001a29207219 */ /* 0x100fe40000001205 */
[----:B------:R-:W-:Y:S02]  /*1340*/  LOP3.LUT R6, RZ, R4, RZ, 0x33, !PT ;  /* 0x00000004ff067212 */ /* 0x000fe400078e33ff */
[----:B------:R-:W-:Y:S01]  /*1350*/  SHF.R.U32.HI R5, RZ, R26, R5 ;  /* 0x0000001aff057219 */ /* 0x000fe20000011605 */
[----:B------:R-:W2:Y:S01]  /*1360*/  LDC R30, c[0x0][0x610] ;  /* 0x00018400ff1e7b82 */ /* 0x000ea20000000800 */
[----:B------:R-:W-:Y:S01]  /*1370*/  IMAD.MOV.U32 R4, RZ, RZ, R32 ;  /* 0x000000ffff047224 */ /* 0x000fe200078e0020 */
[----:B------:R-:W-:Y:S06]  /*1380*/  @!P0 BRA `(.L_x_15) ;  /* 0x0000000000288947 */ /* 0x000fec0003800000 */
[----:B------:R-:W3:Y:S02]  /*1390*/  LDC R23, c[0x0][0x64c] ;  /* 0x00019300ff177b82 */ /* 0x000ee40000000800 */
[----:B---3--:R-:W-:-:S05]  /*13a0*/  IADD3 R23, P0, R32, R23, RZ ;  /* 0x0000001720177210 */ /* 0x008fca0007f1e0ff */
        /* <DEDUP_REMOVED lines=8> */
.L_x_15:
[----:B-1----:R-:W-:Y:S01]  /*1430*/  SHF.R.U64 R17, R4, R28, R5 ;  /* 0x0000001c04117219 */ /* 0x002fe20000001205 */
[----:B------:R-:W-:Y:S01]  /*1440*/  @P2 IMAD R25, R27, R24, R16 ;  /* 0x000000181b192224 */ /* 0x000fe200078e0210 */
[----:B------:R-:W-:Y:S02]  /*1450*/  SHF.L.U32 R4, R39, R26, RZ ;  /* 0x0000001a27047219 */ /* 0x000fe400000006ff */
[----:B------:R-:W-:Y:S01]  /*1460*/  LOP3.LUT R5, R41, R6, RZ, 0xc0, !PT ;  /* 0x0000000629057212 */ /* 0x000fe200078ec0ff */
[----:B0-----:R-:W-:Y:S02]  /*1470*/  VIADD R6, R33, 0xffffffff ;  /* 0xffffffff21067836 */ /* 0x001fe40000000000 */
[----:B------:R-:W-:Y:S02]  /*1480*/  IMAD.MOV R20, RZ, RZ, -R17 ;  /* 0x000000ffff147224 */ /* 0x000fe400078e0a11 */
[----:B------:R-:W-:Y:S01]  /*1490*/  IMAD R16, R4, R17, R5 ;  /* 0x0000001104107224 */ /* 0x000fe200078e0205 */
[----:B------:R-:W-:Y:S01]  /*14a0*/  LOP3.LUT R17, R31, R6, RZ, 0xc0, !PT ;  /* 0x000000061f117212 */ /* 0x000fe200078ec0ff */
[----:B----4-:R-:W-:-:S02]  /*14b0*/  IMAD R4, R20, R37, R32 ;  /* 0x0000002514047224 */ /* 0x010fc400078e0220 */
[----:B--2---:R-:W-:Y:S02]  /*14c0*/  IMAD R6, R16, R30, R25 ;  /* 0x0000001e10067224 */ /* 0x004fe400078e0219 */
[----:B------:R-:W-:Y:S02]  /*14d0*/  IMAD R17, R4, R33, R17 ;  /* 0x0000002104117224 */ /* 0x000fe400078e0211 */
[----:B------:R-:W-:Y:S02]  /*14e0*/  IMAD.MOV.U32 R20, RZ, RZ, 0x1 ;  /* 0x00000001ff147424 */ /* 0x000fe400078e00ff */
[----:B------:R-:W-:Y:S01]  /*14f0*/  IMAD.MOV.U32 R4, RZ, RZ, R36 ;  /* 0x000000ffff047224 */ /* 0x000fe200078e0024 */
[----:B------:R-:W-:Y:S02]  /*1500*/  SEL R5, R17, R6, !P2 ;  /* 0x0000000611057207 */ /* 0x000fe40005000000 */
[----:B------:R-:W-:-:S07]  /*1510*/  SEL R6, R6, R17, !P2 ;  /* 0x0000001106067207 */ /* 0x000fce0005000000 */
.L_x_13:
[----:B------:R-:W-:Y:S05]  /*1520*/  @!P3 BRA `(.L_x_16) ;  /* 0x00000000000cb947 */ /* 0x000fea0003800000 */
[----:B------:R-:W-:Y:S01]  /*1530*/  UCGABAR_WAIT ;  /* 0x0000000000007dc7 */ /* 0x000fe20008000000 */
[----:B------:R-:W-:Y:S01]  /*1540*/  CCTL.IVALL ;  /* 0x00000000ff00798f */ /* 0x000fe20002000000 */
[----:B------:R-:W-:Y:S05]  /*1550*/  BRA `(.L_x_17) ;  /* 0x0000000000047947 */ /* 0x000fea0003800000 */
.L_x_16:
[----:B------:R-:W-:Y:S06]  /*1560*/  BAR.SYNC.DEFER_BLOCKING 0x0 ;  /* 0x0000000000007b1d */ /* 0x000fec0000010000 */
.L_x_17:
[----:B------:R-:W-:Y:S05]  /*1570*/  @!P4 BRA `(.L_x_18) ;  /* 0x0000006c0068c947 */ /* 0x000fea0003800000 */
[----:B------:R-:W-:-:S13]  /*1580*/  ISETP.GT.U32.AND P0, PT, R38, 0x1, PT ;  /* 0x000000012600780c */ /* 0x000fda0003f04070 */
[----:B------:R-:W-:Y:S05]  /*1590*/  @P0 EXIT ;  /* 0x000000000000094d */ /* 0x000fea0003800000 */
.L_x_19:
[----:B------:R-:W-:-:S08]  /*15a0*/  NOP ;  /* 0x0000000000007918 */ /* 0x000fd00000000000 */
[----:B------:R-:W0:Y:S02]  /*15b0*/  USETMAXREG.TRY_ALLOC.CTAPOOL UP0, 0xe8 ;  /* 0x000000e8000079c8 */ /* 0x000e240008000600 */
[----:B0-----:R-:W-:-:S13]  /*15c0*/  PLOP3.LUT P0, PT, PT, PT, UP0, 0x80, 0x0 ;  /* 0x000000000000781c */ /* 0x001fda0003f0f008 */
[----:B------:R-:W-:Y:S05]  /*15d0*/  @!P0 BRA `(.L_x_19) ;  /* 0xfffffffc00f08947 */ /* 0x000fea000383ffff */
[----:B------:R-:W-:-:S13]  /*15e0*/  LOP3.LUT P0, RZ, R20, 0xff, RZ, 0xc0, !PT ;  /* 0x000000ff14ff7812 */ /* 0x000fda000780c0ff */
[----:B------:R-:W-:Y:S05]  /*15f0*/  @!P0 EXIT ;  /* 0x000000000000894d */ /* 0x000fea0003800000 */
[----:B------:R-:W0:Y:S01]  /*1600*/  S2UR UR6, SR_CgaCtaId ;  /* 0x00000000000679c3 */ /* 0x000e220000008800 */
[CC--:B------:R-:W-:Y:S01]  /*1610*/  LEA.HI R11, R19.reuse, R10.reuse, RZ, 0x2 ;  /* 0x0000000a130b7211 */ /* 0x0c0fe200078f10ff */
[----:B------:R-:W-:Y:S01]  /*1620*/  UIADD3 UR7, UR15, -0x1, URZ ;  /* 0xffffffff0f077890 */ /* 0x000fe2000fffe03f */
[----:B------:R-:W-:Y:S01]  /*1630*/  LEA.HI R19, R19, R10, RZ, 0x5 ;  /* 0x0000000a13137211 */ /* 0x000fe200078f28ff */
[----:B------:R-:W-:Y:S01]  /*1640*/  UMOV UR12, 0x400 ;  /* 0x00000400000c7882 */ /* 0x000fe20000000000 */
[--C-:B------:R-:W-:Y:S01]  /*1650*/  SHF.R.S32.HI R18, RZ, 0x2, R11.reuse ;  /* 0x00000002ff127819 */ /* 0x100fe2000001140b */
[----:B------:R-:W-:Y:S01]  /*1660*/  UISETP.LT.AND UP0, UPT, UR13, 0x1, UPT ;  /* 0x000000010d00788c */ /* 0x000fe2000bf01270 */
[----:B------:R-:W-:Y:S01]  /*1670*/  SHF.R.S32.HI R17, RZ, 0x1f, R11 ;  /* 0x0000001fff117819 */ /* 0x000fe2000001140b */
[----:B------:R-:W-:Y:S01]  /*1680*/  USHF.L.U32 UR20, UR13, 0x1, URZ ;  /* 0x000000010d147899 */ /* 0x000fe2000800063f */
[----:B------:R-:W-:Y:S01]  /*1690*/  LOP3.LUT R11, R11, 0xfffffffc, RZ, 0xc0, !PT ;  /* 0xfffffffc0b0b7812 */ /* 0x000fe200078ec0ff */
[----:B------:R-:W-:Y:S01]  /*16a0*/  USEL UR14, UR13, 0x1, UP0 ;  /* 0x000000010d0e7887 */ /* 0x000fe20008000000 */
[----:B------:R-:W-:Y:S01]  /*16b0*/  LEA.HI R17, R17, R18, RZ, 0x3 ;  /* 0x0000001211117211 */ /* 0x000fe200078f18ff */
[----:B------:R-:W-:Y:S01]  /*16c0*/  UISETP.NE.AND UP0, UPT, UR7, URZ, UPT ;  /* 0x0000003f0700728c */ /* 0x000fe2000bf05270 */
[----:B------:R-:W-:Y:S01]  /*16d0*/  LOP3.LUT R148, R7, 0x1, RZ, 0xfc, !PT ;  /* 0x0000000107947812 */ /* 0x000fe200078efcff */
[----:B------:R-:W-:Y:S01]  /*16e0*/  IMAD.IADD R16, R10, 0x1, -R11 ;  /* 0x000000010a107824 */ /* 0x000fe200078e0a0b */
[----:B------:R-:W-:Y:S01]  /*16f0*/  LOP3.LUT R17, R17, 0xfffffff8, RZ, 0xc0, !PT ;  /* 0xfffffff811117812 */ /* 0x000fe200078ec0ff */
[----:B------:R-:W-:-:S04]  /*1700*/  UIADD3 UR14, -UR14, UR13, URZ ;  /* 0x0000000d0e0e7290 */ /* 0x000fc8000fffe13f */
[----:B------:R-:W-:Y:S01]  /*1710*/  IMAD.IADD R18, R18, 0x1, -R17 ;  /* 0x0000000112127824 */ /* 0x000fe200078e0a11 */
[----:B------:R-:W-:Y:S01]  /*1720*/  SHF.R.S32.HI R17, RZ, 0x5, R19 ;  /* 0x00000005ff117819 */ /* 0x000fe20000011413 */
[----:B0-----:R-:W-:-:S03]  /*1730*/  ULEA UR12, UR6, UR12, 0x18 ;  /* 0x0000000c060c7291 */ /* 0x001fc6000f8ec03f */
[--C-:B------:R-:W-:Y:S01]  /*1740*/  SHF.R.S32.HI R19, RZ, 0x1f, R18.reuse ;  /* 0x0000001fff137819 */ /* 0x100fe20000011412 */
[----:B------:R-:W-:Y:S01]  /*1750*/  USHF.L.U32 UR6, UR7, 0x3, URZ ;  /* 0x0000000307067899 */ /* 0x000fe2000800063f */
[C-C-:B------:R-:W-:Y:S01]  /*1760*/  IMAD R20, R17.reuse, -0x10, -R18.reuse ;  /* 0xfffffff011147824 */ /* 0x140fe200078e0a12 */
[----:B------:R-:W-:Y:S02]  /*1770*/  USEL UR7, URZ, 0x1, UP0 ;  /* 0x000000013f077887 */ /* 0x000fe40008000000 */
[----:B------:R-:W-:Y:S01]  /*1780*/  ULOP3.LUT UR6, UR6, 0x8, URZ, 0xc0, !UPT ;  /* 0x0000000806067892 */ /* 0x000fe2000f8ec03f */
[----:B------:R-:W-:Y:S01]  /*1790*/  IMAD.WIDE R10, R17, 0x10, R18 ;  /* 0x00000010110a7825 */ /* 0x000fe200078e0212 */
[----:B------:R-:W-:Y:S02]  /*17a0*/  UIADD3 UR21, UR12, 0x130, URZ ;  /* 0x000001300c157890 */ /* 0x000fe4000fffe03f */
[----:B------:R-:W-:Y:S01]  /*17b0*/  ULOP3.LUT UR22, UR6, 0x8, URZ, 0x3c, !UPT ;  /* 0x0000000806167892 */ /* 0x000fe2000f8e3c3f */
[----:B------:R-:W-:Y:S01]  /*17c0*/  IMAD.U32 R150, RZ, RZ, UR7 ;  /* 0x00000007ff967e24 */ /* 0x000fe2000f8e00ff */
[----:B------:R-:W-:-:S02]  /*17d0*/  ULOP3.LUT UR16, UR6, 0x18, URZ, 0x3c, !UPT ;  /* 0x0000001806107892 */ /* 0x000fc4000f8e3c3f */
[----:B------:R-:W-:Y:S01]  /*17e0*/  ULEA UR15, UR15, UR21, 0x3 ;  /* 0x000000150f0f7291 */ /* 0x000fe2000f8e183f */
[----:B------:R-:W-:Y:S02]  /*17f0*/  ULDC UR6, c[0x0][0x284] ;  /* 0x0000a10000067ab9 */ /* 0x000fe40000000800 */
[----:B------:R-:W-:-:S09]  /*1800*/  VIADD R17, R20, UR6 ;  /* 0x0000000614117c36 */ /* 0x000fd20008000000 */
.L_x_174:
[----:B------:R-:W-:Y:S01]  /*1810*/  SHF.L.U32 R18, R150, 0x1f, RZ ;  /* 0x0000001f96127819 */ /* 0x000fe200000006ff */
[----:B------:R-:W0:Y:S01]  /*1820*/  LDC R19, c[0x0][0x28c] ;  /* 0x0000a300ff137b82 */ /* 0x000e220000000800 */
[----:B------:R-:W-:Y:S01]  /*1830*/  UMOV UR6, URZ ;  /* 0x0000003f00067c82 */ /* 0x000fe20008000000 */
[----:B------:R-:W-:Y:S01]  /*1840*/  UMOV UR17, UR4 ;  /* 0x0000000400117c82 */ /* 0x000fe20008000000 */
[----:B-1----:R-:W1:Y:S01]  /*1850*/  SYNCS.PHASECHK.TRANS64.TRYWAIT P0, [UR15+-0x8], R18 ;  /* 0xfffff812ff0075a7 */ /* 0x002e62000800014f */
[----:B0-----:R-:W-:Y:S01]  /*1860*/  ISETP.GE.AND P1, PT, R19, 0x1, PT ;  /* 0x000000011300780c */ /* 0x001fe20003f26270 */
[----:B-1-34-:R-:W-:-:S12]  /*1870*/  @!P0 BRA `(.L_x_20) ;  /* 0x0000008000dc8947 */ /* 0x01afd80003800000 */
.L_x_210:
[----:B------:R-:W-:Y:S01]  /*1880*/  UMOV UR7, URZ ;  /* 0x0000003f00077c82 */ /* 0x000fe20008000000 */
[----:B------:R-:W-:Y:S01]  /*1890*/  UMOV UR8, URZ ;  /* 0x0000003f00087c82 */ /* 0x000fe20008000000 */
[----:B------:R-:W-:Y:S02]  /*18a0*/  CS2R R88, SRZ ;  /* 0x0000000000587805 */ /* 0x000fe4000001ff00 */
[----:B------:R-:W-:Y:S02]  /*18b0*/  CS2R R22, SRZ ;  /* 0x0000000000167805 */ /* 0x000fe4000001ff00 */
[----:B------:R-:W-:Y:S02]  /*18c0*/  CS2R R90, SRZ ;  /* 0x00000000005a7805 */ /* 0x000fe4000001ff00 */
[----:B------:R-:W-:Y:S02]  /*18d0*/  CS2R R92, SRZ ;  /* 0x00000000005c7805 */ /* 0x000fe4000001ff00 */
[----:B------:R-:W-:-:S02]  /*18e0*/  CS2R R94, SRZ ;  /* 0x00000000005e7805 */ /* 0x000fc4000001ff00 */
[----:B------:R-:W-:Y:S02]  /*18f0*/  CS2R R96, SRZ ;  /* 0x0000000000607805 */ /* 0x000fe4000001ff00 */
        /* <DEDUP_REMOVED lines=24> */
[----:B------:R-:W-:Y:S01]  /*1a80*/  CS2R R146, SRZ ;  /* 0x0000000000927805 */ /* 0x000fe2000001ff00 */
[----:B------:R-:W-:Y:S01]  /*1a90*/  IMAD.MOV.U32 R149, RZ, RZ, RZ ;  /* 0x000000ffff957224 */ /* 0x000fe200078e00ff */
[----:B------:R-:W-:Y:S01]  /*1aa0*/  CS2R R24, SRZ ;  /* 0x0000000000187805 */ /* 0x000fe2000001ff00 */
[----:B------:R-:W-:Y:S01]  /*1ab0*/  IMAD.MOV.U32 R151, RZ, RZ, RZ ;  /* 0x000000ffff977224 */ /* 0x000fe200078e00ff */
[----:B------:R-:W-:Y:S01]  /*1ac0*/  CS2R R26, SRZ ;  /* 0x00000000001a7805 */ /* 0x000fe2000001ff00 */
[----:B------:R-:W-:Y:S01]  /*1ad0*/  IMAD.U32 R152, RZ, RZ, UR5 ;  /* 0x00000005ff987e24 */ /* 0x000fe2000f8e00ff */
        /* <DEDUP_REMOVED lines=29> */
[----:B------:R-:W-:Y:S01]  /*1cb0*/  CS2R R86, SRZ ;  /* 0x0000000000567805 */ /* 0x000fe2000001ff00 */
[----:B------:R-:W-:Y:S06]  /*1cc0*/  @!P1 BRA `(.L_x_21) ;  /* 0x00000008003c9947 */ /* 0x000fec0003800000 */
[----:B------:R-:W-:-:S13]  /*1cd0*/  ISETP.NE.AND P1, PT, R148, 0x3, PT ;  /* 0x000000039400780c */ /* 0x000fda0003f25270 */
[----:B------:R-:W-:Y:S05]  /*1ce0*/  @!P1 BRA `(.L_x_22) ;  /* 0x0000000000049947 */ /* 0x000fea0003800000 */
[----:B------:R-:W-:Y:S01]  /*1cf0*/  BPT.TRAP 0x1 ;  /* 0x000000040000795c */ /* 0x000fe20000300000 */
.L_x_22:
[----:B------:R-:W-:Y:S01]  /*1d00*/  ULEA UR6, UR4, UR12, 0x3 ;  /* 0x0000000c04067291 */ /* 0x000fe2000f8e183f */
[----:B0-----:R-:W-:-:S05]  /*1d10*/  IMAD.U32 R18, RZ, RZ, UR5 ;  /* 0x00000005ff127e24 */ /* 0x001fca000f8e00ff */
[----:B------:R-:W-:-:S04]  /*1d20*/  SHF.L.U32 R18, R18, 0x1f, RZ ;  /* 0x0000001f12127819 */ /* 0x000fc800000006ff */
[----:B------:R0:W1:Y:S01]  /*1d30*/  SYNCS.PHASECHK.TRANS64.TRYWAIT P0, [UR6], R18 ;  /* 0x00000012ff0075a7 */ /* 0x0000620008000146 */
[----:B------:R-:W-:Y:S05]  /*1d40*/  @!P1 BRA `(.L_x_23) ;  /* 0x0000000000049947 */ /* 0x000fea0003800000 */
[----:B------:R-:W-:Y:S01]  /*1d50*/  BPT.TRAP 0x1 ;  /* 0x000000040000795c */ /* 0x000fe20000300000 */
.L_x_23:
[----:B-1----:R-:W-:Y:S05]  /*1d60*/  @P0 BRA `(.L_x_24) ;  /* 0x0000000000080947 */ /* 0x002fea0003800000 */
[----:B------:R-:W1:Y:S02]  /*1d70*/  SYNCS.PHASECHK.TRANS64.TRYWAIT P0, [UR6], R18 ;  /* 0x00000012ff0075a7 */ /* 0x000e640008000146 */
[----:B-1----:R-:W-:Y:S05]  /*1d80*/  @!P0 BRA `(.L_x_25) ;  /* 0x0000007c00b08947 */ /* 0x002fea0003800000 */
.L_x_24:
[----:B------:R-:W-:Y:S01]  /*1d90*/  UIADD3 UR6, UR12, 0x200, URZ ;  /* 0x000002000c067890 */ /* 0x000fe2000fffe03f */
[----:B------:R-:W-:Y:S01]  /*1da0*/  WARPGROUP.ARRIVE ;  /* 0x00000000000079c5 */ /* 0x000fe20000000000 */
[----:B------:R-:W-:Y:S01]  /*1db0*/  UIADD3 UR7, UR12, 0x12200, URZ ;  /* 0x000122000c077890 */ /* 0x000fe2000fffe03f */
[----:B------:R-:W-:Y:S01]  /*1dc0*/  CS2R R88, SRZ ;  /* 0x0000000000587805 */ /* 0x000fe2000001ff00 */
[----:B------:R-:W-:Y:S01]  /*1dd0*/  USHF.R.U32.HI UR6, URZ, 0x4, UR6 ;  /* 0x000000043f067899 */ /* 0x000fe20008011606 */
[----:B------:R-:W-:Y:S01]  /*1de0*/  CS2R R22, SRZ ;  /* 0x0000000000167805 */ /* 0x000fe2000001ff00 */
[----:B------:R-:W-:Y:S01]  /*1df0*/  USHF.R.U32.HI UR7, URZ, 0x4, UR7 ;  /* 0x000000043f077899 */ /* 0x000fe20008011607 */
[----:B------:R-:W-:Y:S01]  /*1e00*/  CS2R R90, SRZ ;  /* 0x00000000005a7805 */ /* 0x000fe2000001ff00 */
[----:B------:R-:W-:Y:S01]  /*1e10*/  ULOP3.LUT UR6, UR6, 0x3fff, URZ, 0xc0, !UPT ;  /* 0x00003fff06067892 */ /* 0x000fe2000f8ec03f */
[----:B------:R-:W-:Y:S01]  /*1e20*/  CS2R R92, SRZ ;  /* 0x00000000005c7805 */ /* 0x000fe2000001ff00 */
[----:B------:R-:W-:Y:S01]  /*1e30*/  ULOP3.LUT UR7, UR7, 0x3fff, URZ, 0xc0, !UPT ;  /* 0x00003fff07077892 */ /* 0x000fe2000f8ec03f */
[----:B------:R-:W-:Y:S01]  /*1e40*/  CS2R R94, SRZ ;  /* 0x00000000005e7805 */ /* 0x000fe2000001ff00 */
[----:B------:R-:W-:Y:S01]  /*1e50*/  ULOP3.LUT UR6, UR6, 0x10000, URZ, 0xfc, !UPT ;  /* 0x0001000006067892 */ /* 0x000fe2000f8efc3f */
[----:B------:R-:W-:Y:S01]  /*1e60*/  CS2R R96, SRZ ;  /* 0x0000000000607805 */ /* 0x000fe2000001ff00 */
[----:B------:R-:W-:Y:S01]  /*1e70*/  ULOP3.LUT UR7, UR7, 0x10000, URZ, 0xfc, !UPT ;  /* 0x0001000007077892 */ /* 0x000fe2000f8efc3f */
[----:B------:R-:W-:Y:S01]  /*1e80*/  CS2R R98, SRZ ;  /* 0x0000000000627805 */ /* 0x000fe2000001ff00 */
[----:B------:R-:W-:Y:S01]  /*1e90*/  ULEA UR8, UR4, UR6, 0x8 ;  /* 0x0000000604087291 */ /* 0x000fe2000f8e403f */
[----:B------:R-:W-:Y:S01]  /*1ea0*/  CS2R R102, SRZ ;  /* 0x0000000000667805 */ /* 0x000fe2000001ff00 */
[----:B------:R-:W-:Y:S01]  /*1eb0*/  ULEA UR10, UR4, UR7, 0x9 ;  /* 0x00000007040a7291 */ /* 0x000fe2000f8e483f */
[----:B------:R-:W-:Y:S01]  /*1ec0*/  CS2R R100, SRZ ;  /* 0x0000000000647805 */ /* 0x000fe2000001ff00 */
[----:B------:R-:W-:Y:S01]  /*1ed0*/  UMOV UR9, 0x80000020 ;  /* 0x8000002000097882 */ /* 0x000fe20000000000 */
[----:B------:R-:W-:Y:S01]  /*1ee0*/  UMOV UR11, 0x80000020 ;  /* 0x80000020000b7882 */ /* 0x000fe20000000000 */
[----:B------:R-:W-:Y:S01]  /*1ef0*/  ULDC UR7, c[0x0][0x50c] ;  /* 0x0001430000077ab9 */ /* 0x000fe20000000800 */
[----:B------:R-:W-:Y:S01]  /*1f00*/  UMOV UR6, 0x2 ;  /* 0x0000000200067882 */ /* 0x000fe20000000000 */
[----:B------:R-:W-:Y:S01]  /*1f10*/  UISETP.NE.AND UP0, UPT, UR7, 0x2, UPT ;  /* 0x000000020700788c */ /* 0x000fe2000bf05270 */
[----:B------:R-:W-:-:S02]  /*1f20*/  CS2R R104, SRZ ;  /* 0x0000000000687805 */ /* 0x000fc4000001ff00 */
[----:B------:R-:W-:Y:S01]  /*1f30*/  CS2R R106, SRZ ;  /* 0x00000000006a7805 */ /* 0x000fe2000001ff00 */
[----:B------:R-:W-:Y:S01]  /*1f40*/  QGMMA.64x128x32.F32.E5M2.E5M2 R24, gdesc[UR8], RZ, !UPT ;  /* 0x01e00000081879f3 */ /* 0x000fe2000c7038ff */
[----:B------:R-:W-:Y:S01]  /*1f50*/  USEL UR7, URZ, 0x1, UP0 ;  /* 0x000000013f077887 */ /* 0x000fe20008000000 */
[----:B------:R-:W-:Y:S01]  /*1f60*/  CS2R R108, SRZ ;  /* 0x00000000006c7805 */ /* 0x000fe2000001ff00 */
[----:B------:R-:W-:Y:S01]  /*1f70*/  UIADD3 UR8, UR8, 0x2, URZ ;  /* 0x0000000208087890 */ /* 0x000fe2000fffe03f */
[----:B------:R-:W-:Y:S01]  /*1f80*/  CS2R R110, SRZ ;  /* 0x00000000006e7805 */ /* 0x000fe2000001ff00 */
[----:B------:R-:W-:Y:S01]  /*1f90*/  UIADD3 UR10, UR10, 0x2, URZ ;  /* 0x000000020a0a7890 */ /* 0x000fe2000fffe03f */
[----:B------:R-:W-:Y:S02]  /*1fa0*/  CS2R R112, SRZ ;  /* 0x0000000000707805 */ /* 0x000fe4000001ff00 */
[----:B------:R-:W-:Y:S01]  /*1fb0*/  ISETP.NE.AND P0, PT, RZ, UR7, PT ;  /* 0x00000007ff007c0c */ /* 0x000fe2000bf05270 */
[----:B------:R-:W-:Y:S01]  /*1fc0*/  UMOV UR9, 0x80000020 ;  /* 0x8000002000097882 */ /* 0x000fe20000000000 */
[----:B------:R-:W-:Y:S01]  /*1fd0*/  UMOV UR11, 0x80000020 ;  /* 0x80000020000b7882 */ /* 0x000fe20000000000 */
        /* <DEDUP_REMOVED lines=17> */
[----:B------:R-:W-:Y:S02]  /*20f0*/  IMAD.MOV.U32 R149, RZ, RZ, RZ ;  /* 0x000000ffff957224 */ /* 0x000fe400078e00ff */
[----:B------:R-:W-:Y:S01]  /*2100*/  IMAD.MOV.U32 R151, RZ, RZ, RZ ;  /* 0x000000ffff977224 */ /* 0x000fe200078e00ff */
[----:B------:R-:W-:Y:S01]  /*2110*/  QGMMA.64x128x32.F32.E5M2.E5M2 R24, gdesc[UR8], R24, gsb0 ;  /* 0x01e00000081879f3 */ /* 0x000fe20008003818 */
[----:B------:R-:W-:Y:S05]  /*2120*/  @!P0 BRA `(.L_x_26) ;  /* 0x0000000400088947 */ /* 0x000fea0003800000 */
[----:B------:R-:W-:Y:S02]  /*2130*/  WARPGROUP.DEPBAR.LE gsb0, 0x0 ;  /* 0x00008000000079c5 */ /* 0x000fe40000010000 */
[----:B------:R-:W-:-:S01]  /*2140*/  FADD R151, RZ, R24 ;  /* 0x00000018ff977221 */ /* 0x000fc20000000000 */
[----:B------:R-:W-:Y:S01]  /*2150*/  FADD R146, RZ, R25 ;  /* 0x00000019ff927221 */ /* 0x000fe20000000000 */
        /* <DEDUP_REMOVED lines=62> */
[----:B------:R-:W-:-:S06]  /*2540*/  UMOV UR6, URZ ;  /* 0x0000003f00067c82 */ /* 0x000fcc0008000000 */
.L_x_26:
[----:B------:R-:W-:-:S04]  /*2550*/  UIADD3 UR17, UR4, 0x1, URZ ;  /* 0x0000000104117890 */ /* 0x000fc8000fffe03f */
[----:B------:R-:W-:-:S04]  /*2560*/  UISETP.NE.AND UP0, UPT, UR17, 0x12, UPT ;  /* 0x000000121100788c */ /* 0x000fc8000bf05270 */
[----:B------:R-:W-:Y:S02]  /*2570*/  USEL UR8, URZ, 0x1, UP0 ;  /* 0x000000013f087887 */ /* 0x000fe40008000000 */
[----:B------:R-:W-:Y:S02]  /*2580*/  USEL UR17, UR17, URZ, UP0 ;  /* 0x0000003f11117287 */ /* 0x000fe40008000000 */
[----:B------:R-:W-:-:S06]  /*2590*/  ULOP3.LUT UR8, UR5, UR8, URZ, 0x3c, !UPT ;  /* 0x0000000805087292 */ /* 0x000fcc000f8e3c3f */
[----:B------:R-:W-:Y:S01]  /*25a0*/  IMAD.U32 R152, RZ, RZ, UR8 ;  /* 0x00000008ff987e24 */ /* 0x000fe2000f8e00ff */
[----:B------:R-:W-:-:S06]  /*25b0*/  UMOV UR8, 0x1 ;  /* 0x0000000100087882 */ /* 0x000fcc0000000000 */
.L_x_21:
[----:B------:R-:W-:-:S06]  /*25c0*/  UISETP.GE.AND UP0, UPT, UR14, 0x1, UPT ;  /* 0x000000010e00788c */ /* 0x000fcc000bf06270 */
[----:B------:R-:W-:-:S13]  /*25d0*/  PLOP3.LUT P0, PT, PT, PT, UP0, 0x80, 0x0 ;  /* 0x000000000000781c */ /* 0x000fda0003f0f008 */
[----:B------:R-:W-:Y:S05]  /*25e0*/  @!P0 BRA `(.L_x_27) ;  /* 0x0000000800088947 */ /* 0x000fea0003800000 */
[----:B01----:R-:W-:Y:S01]  /*25f0*/  IMAD.U32 R18, RZ, RZ, UR14 ;  /* 0x0000000eff127e24 */ /* 0x003fe2000f8e00ff */
[----:B------:R-:W-:Y:S01]  /*2600*/  ULDC UR23, c[0x0][0x50c] ;  /* 0x0001430000177ab9 */ /* 0x000fe20000000800 */
[----:B------:R-:W-:-:S07]  /*2610*/  IMAD.U32 R19, RZ, RZ, UR4 ;  /* 0x00000004ff137e24 */ /* 0x000fce000f8e00ff */
.L_x_35:
[----:B------:R-:W-:-:S13]  /*2620*/  ISETP.NE.AND P1, PT, R148, 0x3, PT ;  /* 0x000000039400780c */ /* 0x000fda0003f25270 */
[----:B------:R-:W-:Y:S05]  /*2630*/  @!P1 BRA `(.L_x_28) ;  /* 0x0000000000049947 */ /* 0x000fea0003800000 */
[----:B------:R-:W-:Y:S01]  /*2640*/  BPT.TRAP 0x1 ;  /* 0x000000040000795c */ /* 0x000fe20000300000 */
.L_x_28:
[----:B------:R-:W-:Y:S01]  /*2650*/  ULEA UR9, UR17, UR12, 0x3 ;  /* 0x0000000c11097291 */ /* 0x000fe2000f8e183f */
[----:B------:R-:W-:-:S08]  /*2660*/  SHF.L.U32 R20, R152, 0x1f, RZ ;  /* 0x0000001f98147819 */ /* 0x000fd000000006ff */
[----:B------:R0:W1:Y:S01]  /*2670*/  SYNCS.PHASECHK.TRANS64.TRYWAIT P0, [UR9], R20 ;  /* 0x00000014ff0075a7 */ /* 0x0000620008000149 */
[----:B------:R-:W-:Y:S05]  /*2680*/  @!P1 BRA `(.L_x_29) ;  /* 0x0000000000049947 */ /* 0x000fea0003800000 */
[----:B------:R-:W-:Y:S01]  /*2690*/  BPT.TRAP 0x1 ;  /* 0x000000040000795c */ /* 0x000fe20000300000 */
.L_x_29:
[----:B-1----:R-:W-:Y:S05]  /*26a0*/  @P0 BRA `(.L_x_30) ;  /* 0x0000000000080947 */ /* 0x002fea0003800000 */
[----:B------:R-:W1:Y:S02]  /*26b0*/  SYNCS.PHASECHK.TRANS64.TRYWAIT P0, [UR9], R20 ;  /* 0x00000014ff0075a7 */ /* 0x000e640008000149 */
[----:B-1----:R-:W-:Y:S05]  /*26c0*/  @!P0 BRA `(.L_x_31) ;  /* 0x0000007400788947 */ /* 0x002fea0003800000 */
.L_x_30:
[----:B------:R-:W-:Y:S01]  /*26d0*/  UIADD3 UR9, UR12, 0x200, URZ ;  /* 0x000002000c097890 */ /* 0x000fe2000fffe03f */
[----:B------:R-:W-:Y:S01]  /*26e0*/  WARPGROUP.ARRIVE ;  /* 0x00000000000079c5 */ /* 0x000fe20000000000 */
[----:B------:R-:W-:Y:S02]  /*26f0*/  UIADD3 UR10, UR12, 0x12200, URZ ;  /* 0x000122000c0a7890 */ /* 0x000fe4000fffe03f */
[----:B------:R-:W-:Y:S02]  /*2700*/  UISETP.NE.AND UP0, UPT, UR7, URZ, UPT ;  /* 0x0000003f0700728c */ /* 0x000fe4000bf05270 */
[----:B------:R-:W-:Y:S02]  /*2710*/  USHF.R.U32.HI UR9, URZ, 0x4, UR9 ;  /* 0x000000043f097899 */ /* 0x000fe40008011609 */
[----:B------:R-:W-:Y:S02]  /*2720*/  USHF.R.U32.HI UR10, URZ, 0x4, UR10 ;  /* 0x000000043f0a7899 */ /* 0x000fe4000801160a */
[----:B------:R-:W-:-:S02]  /*2730*/  USEL UR8, UR8, URZ, !UP0 ;  /* 0x0000003f08087287 */ /* 0x000fc4000c000000 */
[----:B------:R-:W-:Y:S02]  /*2740*/  ULOP3.LUT UR9, UR9, 0x3fff, URZ, 0xc0, !UPT ;  /* 0x00003fff09097892 */ /* 0x000fe4000f8ec03f */
[----:B------:R-:W-:Y:S02]  /*2750*/  ULOP3.LUT UR10, UR10, 0x3fff, URZ, 0xc0, !UPT ;  /* 0x00003fff0a0a7892 */ /* 0x000fe4000f8ec03f */
[----:B------:R-:W-:Y:S02]  /*2760*/  UISETP.NE.U32.AND UP0, UPT, UR8, URZ, UPT ;  /* 0x0000003f0800728c */ /* 0x000fe4000bf05070 */
[----:B------:R-:W-:Y:S02]  /*2770*/  ULOP3.LUT UR8, UR9, 0x10000, URZ, 0xfc, !UPT ;  /* 0x0001000009087892 */ /* 0x000fe4000f8efc3f */
[----:B------:R-:W-:Y:S02]  /*2780*/  ULOP3.LUT UR10, UR10, 0x10000, URZ, 0xfc, !UPT ;  /* 0x000100000a0a7892 */ /* 0x000fe4000f8efc3f */
[----:B------:R-:W-:-:S02]  /*2790*/  ULEA UR8, UR17, UR8, 0x8 ;  /* 0x0000000811087291 */ /* 0x000fc4000f8e403f */
[----:B------:R-:W-:Y:S01]  /*27a0*/  ULEA UR10, UR17, UR10, 0x9 ;  /* 0x0000000a110a7291 */ /* 0x000fe2000f8e483f */
[----:B------:R-:W-:Y:S01]  /*27b0*/  UMOV UR9, 0x80000020 ;  /* 0x8000002000097882 */ /* 0x000fe20000000000 */
[----:B------:R-:W-:Y:S01]  /*27c0*/  UMOV UR11, 0x80000020 ;  /* 0x80000020000b7882 */ /* 0x000fe20000000000 */
[----:B------:R-:W-:-:S06]  /*27d0*/  UIADD3 UR6, UR6, 0x2, URZ ;  /* 0x0000000206067890 */ /* 0x000fcc000fffe03f */
[----:B------:R-:W-:Y:S01]  /*27e0*/  QGMMA.64x128x32.F32.E5M2.E5M2 R24, gdesc[UR8], R24, UP0 ;  /* 0x01e00000081879f3 */ /* 0x000fe2000bf03818 */
[----:B------:R-:W-:Y:S02]  /*27f0*/  UIADD3 UR8, UR8, 0x2, URZ ;  /* 0x0000000208087890 */ /* 0x000fe4000fffe03f */
[----:B------:R-:W-:Y:S01]  /*2800*/  UIADD3 UR10, UR10, 0x2, URZ ;  /* 0x000000020a0a7890 */ /* 0x000fe2000fffe03f */
[----:B------:R-:W-:Y:S01]  /*2810*/  UMOV UR9, 0x80000020 ;  /* 0x8000002000097882 */ /* 0x000fe20000000000 */
[----:B------:R-:W-:Y:S01]  /*2820*/  UMOV UR11, 0x80000020 ;  /* 0x80000020000b7882 */ /* 0x000fe20000000000 */
[----:B------:R-:W-:-:S04]  /*2830*/  UISETP.NE.AND UP0, UPT, UR6, UR23, UPT ;  /* 0x000000170600728c */ /* 0x000fc8000bf05270 */
[----:B------:R-:W-:-:S06]  /*2840*/  USEL UR7, URZ, 0x1, UP0 ;  /* 0x000000013f077887 */ /* 0x000fcc0008000000 */
[----:B------:R-:W-:Y:S01]  /*2850*/  ISETP.NE.AND P0, PT, RZ, UR7, PT ;  /* 0x00000007ff007c0c */ /* 0x000fe2000bf05270 */
[----:B------:R-:W-:Y:S03]  /*2860*/  QGMMA.64x128x32.F32.E5M2.E5M2 R24, gdesc[UR8], R24, gsb0 ;  /* 0x01e00000081879f3 */ /* 0x000fe60008003818 */
[----:B------:R-:W-:-:S09]  /*2870*/  WARPGROUP.DEPBAR.LE gsb0, 0x1 ;  /* 0x00008000000079c5 */ /* 0x000fd20000010100 */
[----:B------:R-:W-:Y:S05]  /*2880*/  @!P0 BRA `(.L_x_32) ;  /* 0x0000000400088947 */ /* 0x000fea0003800000 */
[----:B------:R-:W-:Y:S02]  /*2890*/  WARPGROUP.DEPBAR.LE gsb0, 0x0 ;  /* 0x00008000000079c5 */ /* 0x000fe40000010000 */
[----:B------:R-:W-:-:S01]  /*28a0*/  FADD R151, R24, R151 ;  /* 0x0000009718977221 */ /* 0x000fc20000000000 */
[----:B------:R-:W-:Y:S01]  /*28b0*/  FADD R146, R25, R146 ;  /* 0x0000009219927221 */ /* 0x000fe20000000000 */
        /* <DEDUP_REMOVED lines=62> */
[----:B------:R-:W-:-:S06]  /*2ca0*/  UMOV UR6, URZ ;  /* 0x0000003f00067c82 */ /* 0x000fcc0008000000 */
.L_x_32:
[----:B------:R-:W-:Y:S05]  /*2cb0*/  @!P1 BRA `(.L_x_33) ;  /* 0x0000000000049947 */ /* 0x000fea0003800000 */
[----:B------:R-:W-:Y:S01]  /*2cc0*/  BPT.TRAP 0x1 ;  /* 0x000000040000795c */ /* 0x000fe20000300000 */
.L_x_33:
[----:B------:R-:W-:-:S13]  /*2cd0*/  ISETP.NE.AND P0, PT, R13, RZ, PT ;  /* 0x000000ff0d00720c */ /* 0x000fda0003f05270 */
[----:B01----:R-:W-:-:S05]  /*2ce0*/  @P0 LEA R20, R19, UR12, 0x3 ;  /* 0x0000000c13140c11 */ /* 0x003fca000f8e18ff */
[----:B------:R-:W-:-:S05]  /*2cf0*/  @P0 VIADD R21, R20, 0x90 ;  /* 0x0000009014150836 */ /* 0x000fca0000000000 */
[----:B------:R-:W-:-:S04]  /*2d00*/  @P0 PRMT R21, R12, 0x654, R21 ;  /* 0x000006540c150816 */ /* 0x000fc80000000015 */
[----:B------:R0:W-:Y:S01]  /*2d10*/  @P0 SYNCS.ARRIVE.TRANS64.RED.A1T0 RZ, [R21+URZ], RZ ;  /* 0x000000ff15ff09a7 */ /* 0x0001e2000810043f */
[----:B------:R-:W-:-:S13]  /*2d20*/  ISETP.GT.U32.AND P0, PT, R7, 0x1, PT ;  /* 0x000000010700780c */ /* 0x000fda0003f04070 */
[----:B0-----:R-:W-:Y:S05]  /*2d30*/  @P0 BRA `(.L_x_34) ;  /* 0x0000000000040947 */ /* 0x001fea0003800000 */
[----:B------:R-:W-:Y:S01]  /*2d40*/  BPT.TRAP 0x1 ;  /* 0x000000040000795c */ /* 0x000fe20000300000 */
.L_x_34:
[----:B------:R-:W-:Y:S01]  /*2d50*/  UIADD3 UR17, UR17, 0x1, URZ ;  /* 0x0000000111117890 */ /* 0x000fe2000fffe03f */
[C---:B------:R-:W-:Y:S01]  /*2d60*/  ISETP.GT.AND P1, PT, R18.reuse, 0x1, PT ;  /* 0x000000011200780c */ /* 0x040fe20003f24270 */
[----:B------:R-:W-:Y:S02]  /*2d70*/  VIADD R19, R19, 0x1 ;  /* 0x0000000113137836 */ /* 0x000fe40000000000 */
[----:B------:R-:W-:Y:S01]  /*2d80*/  UISETP.NE.AND UP0, UPT, UR17, 0x12, UPT ;  /* 0x000000121100788c */ /* 0x000fe2000bf05270 */
[----:B------:R-:W-:Y:S02]  /*2d90*/  VIADD R18, R18, 0xffffffff ;  /* 0xffffffff12127836 */ /* 0x000fe40000000000 */
[C---:B------:R-:W-:Y:S01]  /*2da0*/  ISETP.NE.AND P0, PT, R19.reuse, 0x12, PT ;  /* 0x000000121300780c */ /* 0x040fe20003f05270 */
[----:B------:R-:W-:Y:S02]  /*2db0*/  USEL UR8, URZ, 0x1, UP0 ;  /* 0x000000013f087887 */ /* 0x000fe40008000000 */
[----:B------:R-:W-:Y:S01]  /*2dc0*/  USEL UR17, UR17, URZ, UP0 ;  /* 0x0000003f11117287 */ /* 0x000fe20008000000 */
[----:B------:R-:W-:-:S03]  /*2dd0*/  SEL R19, R19, RZ, P0 ;  /* 0x000000ff13137207 */ /* 0x000fc60000000000 */
[----:B------:R-:W-:Y:S01]  /*2de0*/  LOP3.LUT R152, R152, UR8, RZ, 0x3c, !PT ;  /* 0x0000000898987c12 */ /* 0x000fe2000f8e3cff */
[----:B------:R-:W-:Y:S01]  /*2df0*/  UMOV UR8, 0x1 ;  /* 0x0000000100087882 */ /* 0x000fe20000000000 */
[----:B------:R-:W-:Y:S06]  /*2e00*/  @P1 BRA `(.L_x_35) ;  /* 0xfffffff800041947 */ /* 0x000fec000383ffff */
.L_x_27:
[----:B------:R-:W-:Y:S01]  /*2e10*/  UISETP.NE.AND UP0, UPT, UR6, URZ, UPT ;  /* 0x0000003f0600728c */ /* 0x000fe2000bf05270 */
[----:B01----:R-:W0:Y:S01]  /*2e20*/  LDC R18, c[0x0][0x28c] ;  /* 0x0000a300ff127b82 */ /* 0x003e220000000800 */
[----:B------:R-:W-:Y:S02]  /*2e30*/  IMAD.U32 R19, RZ, RZ, UR22 ;  /* 0x00000016ff137e24 */ /* 0x000fe4000f8e00ff */
[----:B------:R-:W-:-:S06]  /*2e40*/  USEL UR6, URZ, 0x1, !UP0 ;  /* 0x000000013f067887 */ /* 0x000fcc000c000000 */
[----:B------:R-:W-:-:S13]  /*2e50*/  ISETP.NE.AND P0, PT, RZ, UR6, PT ;  /* 0x00000006ff007c0c */ /* 0x000fda000bf05270 */
[----:B------:R-:W-:Y:S05]  /*2e60*/  @!P0 BRA `(.L_x_36) ;  /* 0x0000000400048947 */ /* 0x000fea0003800000 */
[----:B------:R-:W-:Y:S02]  /*2e70*/  WARPGROUP.DEPBAR.LE gsb0, 0x0 ;  /* 0x00008000000079c5 */ /* 0x000fe40000010000 */
[----:B------:R-:W-:Y:S01]  /*2e80*/  FADD R151, R24, R151 ;  /* 0x0000009718977221 */ /* 0x000fe20000000000 */
        /* <DEDUP_REMOVED lines=62> */
[----:B------:R-:W-:-:S07]  /*3270*/  FADD R88, R88, R87 ;  /* 0x0000005758587221 */ /* 0x000fce0000000000 */
.L_x_36:
[----:B0-----:R-:W-:Y:S01]  /*3280*/  ISETP.GE.AND P0, PT, R18, 0x1, PT ;  /* 0x000000011200780c */ /* 0x001fe20003f06270 */
[----:B------:R0:W-:Y:S01]  /*3290*/  SYNCS.ARRIVE.TRANS64.A1T0 RZ, [R19+UR21], RZ ;  /* 0x000000ff13ff79a7 */ /* 0x0001e20008100015 */
[----:B------:R-:W-:-:S11]  /*32a0*/  WARPGROUP.DEPBAR.LE gsb0, 0x0 ;  /* 0x00008000000079c5 */ /* 0x000fd60000010000 */
[----:B------:R-:W-:Y:S05]  /*32b0*/  @!P0 BRA `(.L_x_37) ;  /* 0x0000000000488947 */ /* 0x000fea0003800000 */
[----:B------:R-:W-:-:S13]  /*32c0*/  ISETP.NE.AND P0, PT, R148, 0x3, PT ;  /* 0x000000039400780c */ /* 0x000fda0003f05270 */
[----:B------:R-:W-:Y:S05]  /*32d0*/  @!P0 BRA `(.L_x_38) ;  /* 0x0000000000048947 */ /* 0x000fea0003800000 */
[----:B------:R-:W-:Y:S01]  /*32e0*/  BPT.TRAP 0x1 ;  /* 0x000000040000795c */ /* 0x000fe20000300000 */
.L_x_38:
[----:B------:R-:W-:-:S13]  /*32f0*/  ISETP.NE.AND P0, PT, R13, RZ, PT ;  /* 0x000000ff0d00720c */ /* 0x000fda0003f05270 */
[----:B------:R-:W-:-:S05]  /*3300*/  VOTEU.ANY UP0, P0 ;  /* 0x00000000003f7886 */ /* 0x000fca0000000100 */
[----:B------:R-:W-:-:S06]  /*3310*/  @UP0 UIADD3 UR6, UR14, UR4, URZ ;  /* 0x000000040e060290 */ /* 0x000fcc000fffe03f */
[----:B------:R-:W-:Y:S02]  /*3320*/  IMAD.U32 R18, RZ, RZ, UR6 ;  /* 0x00000006ff127e24 */ /* 0x000fe4000f8e00ff */
[----:B------:R-:W-:Y:S02]  /*3330*/  IMAD.U32 R21, RZ, RZ, UR6 ;  /* 0x00000006ff157e24 */ /* 0x000fe4000f8e00ff */
[----:B0-----:R-:W-:-:S05]  /*3340*/  @P0 IMAD.WIDE.U32 R18, R18, 0x38e38e39, RZ ;  /* 0x38e38e3912120825 */ /* 0x001fca00078e00ff */
[----:B------:R-:W-:-:S05]  /*3350*/  @P0 SHF.R.U32.HI R18, RZ, 0x2, R19 ;  /* 0x00000002ff120819 */ /* 0x000fca0000011613 */
[----:B------:R-:W-:-:S05]  /*3360*/  @P0 IMAD R18, R18, -0x12, R21 ;  /* 0xffffffee12120824 */ /* 0x000fca00078e0215 */
[----:B------:R-:W-:-:S05]  /*3370*/  @P0 LEA R18, R18, UR12, 0x3 ;  /* 0x0000000c12120c11 */ /* 0x000fca000f8e18ff */
[----:B------:R-:W-:-:S05]  /*3380*/  @P0 VIADD R19, R18, 0x90 ;  /* 0x0000009012130836 */ /* 0x000fca0000000000 */
[----:B------:R-:W-:-:S04]  /*3390*/  @P0 PRMT R19, R12, 0x654, R19 ;  /* 0x000006540c130816 */ /* 0x000fc80000000013 */
[----:B------:R1:W-:Y:S01]  /*33a0*/  @P0 SYNCS.ARRIVE.TRANS64.RED.A1T0 RZ, [R19+URZ], RZ ;  /* 0x000000ff13ff09a7 */ /* 0x0003e2000810043f */
[----:B------:R-:W-:-:S13]  /*33b0*/  ISETP.GT.U32.AND P0, PT, R7, 0x1, PT ;  /* 0x000000010700780c */ /* 0x000fda0003f04070 */
[----:B-1----:R-:W-:Y:S05]  /*33c0*/  @P0 BRA `(.L_x_37) ;  /* 0x0000000000040947 */ /* 0x002fea0003800000 */
[----:B------:R-:W-:Y:S01]  /*33d0*/  BPT.TRAP 0x1 ;  /* 0x000000040000795c */ /* 0x000fe20000300000 */
.L_x_37:
[----:B------:R-:W-:Y:S01]  /*33e0*/  SHF.L.U32 R18, R150, 0x1f, RZ ;  /* 0x0000001f96127819 */ /* 0x000fe200000006ff */
[----:B------:R-:W-:Y:S01]  /*33f0*/  UIADD3 UR4, UR20, UR4, URZ ;  /* 0x0000000414047290 */ /* 0x000fe2000fffe03f */
[----:B------:R-:W1:Y:S01]  /*3400*/  LDC R29, c[0x0][0x288] ;  /* 0x0000a200ff1d7b82 */ /* 0x000e620000000800 */
[----:B------:R-:W-:Y:S01]  /*3410*/  UISETP.GE.U32.AND UP1, UPT, UR20, 0x12, UPT ;  /* 0x000000121400788c */ /* 0x000fe2000bf26070 */
[----:B------:R-:W-:Y:S01]  /*3420*/  IMAD.SHL.U32 R26, R16, 0x2, RZ ;  /* 0x00000002101a7824 */ /* 0x000fe200078e00ff */
[----:B------:R-:W-:Y:S02]  /*3430*/  UISETP.GT.U32.AND UP0, UPT, UR4, 0x11, UPT ;  /* 0x000000110400788c */ /* 0x000fe4000bf04070 */
[----:B------:R-:W-:Y:S02]  /*3440*/  UIMAD.WIDE.U32 UR6, UR4, 0x38e38e39, URZ ;  /* 0x38e38e39040678a5 */ /* 0x000fe4000f8e003f */
[----:B------:R-:W-:Y:S01]  /*3450*/  UISETP.LT.U32.AND UP0, UPT, UR20, 0x12, UP0 ;  /* 0x000000121400788c */ /* 0x000fe20008701070 */
[----:B------:R-:W4:Y:S01]  /*3460*/  SYNCS.PHASECHK.TRANS64.TRYWAIT P0, [UR15+0x8], R18 ;  /* 0x00000812ff0075a7 */ /* 0x000f22000800014f */
[----:B------:R-:W-:Y:S01]  /*3470*/  USHF.R.U32.HI UR6, URZ, 0x2, UR7 ;  /* 0x000000023f067899 */ /* 0x000fe20008011607 */
[----:B------:R-:W-:Y:S01]  /*3480*/  SHF.R.S32.HI R27, RZ, 0x1f, R26 ;  /* 0x0000001fff1b7819 */ /* 0x000fe2000001141a */
[----:B------:R-:W-:-:S02]  /*3490*/  USEL UR8, URZ, 0x1, !UP0 ;  /* 0x000000013f087887 */ /* 0x000fc4000c000000 */
[----:B------:R-:W-:Y:S02]  /*34a0*/  UIMAD UR4, UR6, -0x12, UR4 ;  /* 0xffffffee060478a4 */ /* 0x000fe4000f8e0204 */
[----:B------:R-:W-:-:S04]  /*34b0*/  ULOP3.LUT UR5, UR5, UR8, URZ, 0x3c, !UPT ;  /* 0x0000000805057292 */ /* 0x000fc8000f8e3c3f */
[----:B------:R-:W-:Y:S01]  /*34c0*/  @UP1 ULOP3.LUT UR5, UR5, 0x1, UR6, 0x78, !UPT ;  /* 0x0000000105051892 */ /* 0x000fe2000f8e7806 */
[----:B-1--4-:R-:W-:Y:S11]  /*34d0*/  @!P0 BRA `(.L_x_39) ;  /* 0x00000068000c8947 */ /* 0x012ff60003800000 */
.L_x_211:
[----:B------:R-:W-:Y:S01]  /*34e0*/  IMAD.SHL.U32 R28, R6, 0x40, RZ ;  /* 0x00000040061c7824 */ /* 0x000fe200078e00ff */
[----:B------:R-:W-:Y:S01]  /*34f0*/  ULDC UR8, c[0x0][0x284] ;  /* 0x0000a10000087ab9 */ /* 0x000fe20000000800 */
[----:B------:R-:W-:Y:S01]  /*3500*/  IMAD.SHL.U32 R33, R5, 0x80, RZ ;  /* 0x0000008005217824 */ /* 0x000fe200078e00ff */
[----:B------:R-:W-:Y:S01]  /*3510*/  SHF.R.S32.HI R34, RZ, 0x1f, R4 ;  /* 0x0000001fff227819 */ /* 0x000fe20000011404 */
[----:B------:R-:W-:Y:S01]  /*3520*/  ULDC.64 UR6, c[0x0][0x5d0] ;  /* 0x0001740000067ab9 */ /* 0x000fe20000000a00 */
[----:B------:R-:W-:Y:S01]  /*3530*/  ISETP.GE.AND P0, PT, R28, UR8, PT ;  /* 0x000000081c007c0c */ /* 0x000fe2000bf06270 */
[----:B0-----:R-:W-:Y:S01]  /*3540*/  IMAD.WIDE.U32 R18, R4, UR6, R26 ;  /* 0x0000000604127c25 */ /* 0x001fe2000f8e001a */
[----:B------:R-:W-:Y:S02]  /*3550*/  SHF.R.S32.HI R32, RZ, 0x1f, R33 ;  /* 0x0000001fff207819 */ /* 0x000fe40000011421 */
[C---:B------:R-:W-:Y:S01]  /*3560*/  ISETP.GE.OR P0, PT, R33.reuse, R29, P0 ;  /* 0x0000001d2100720c */ /* 0x040fe20000706670 */
[----:B------:R-:W-:Y:S01]  /*3570*/  IMAD R5, R34, UR6, RZ ;  /* 0x0000000622057c24 */ /* 0x000fe2000f8e02ff */
[----:B------:R-:W-:-:S03]  /*3580*/  IADD3 R18, P1, R33, R18, RZ ;  /* 0x0000001221127210 */ /* 0x000fc60007f3e0ff */
[----:B------:R-:W-:-:S05]  /*3590*/  IMAD R5, R4, UR7, R5 ;  /* 0x0000000704057c24 */ /* 0x000fca000f8e0205 */
[----:B------:R-:W-:-:S03]  /*35a0*/  IADD3.X R19, R32, R19, R5, P1, !PT ;  /* 0x0000001320137210 */ /* 0x000fc60000ffe405 */
[----:B------:R-:W-:Y:S05]  /*35b0*/  @P0 BRA `(.L_x_40) ;  /* 0x0000004400b80947 */ /* 0x000fea0003800000 */
[----:B------:R-:W0:Y:S01]  /*35c0*/  LDC.64 R30, c[0x0][0x5c8] ;  /* 0x00017200ff1e7b82 */ /* 0x000e220000000a00 */
[----:B------:R-:W-:Y:S01]  /*35d0*/  IMAD.WIDE R24, R6, 0x40, R10 ;  /* 0x0000004006187825 */ /* 0x000fe200078e020a */
[----:B------:R-:W-:Y:S01]  /*35e0*/  ULDC.64 UR6, c[0x0][0x5c0] ;  /* 0x0001700000067ab9 */ /* 0x000fe20000000a00 */
[----:B------:R-:W-:Y:S02]  /*35f0*/  BSSY B0, `(.L_x_40) ;  /* 0x000046a000007945 */ /* 0x000fe40003800000 */
[----:B------:R-:W-:-:S04]  /*3600*/  IMAD R6, R16, -0x2, R29 ;  /* 0xfffffffe10067824 */ /* 0x000fc800078e021d */
[----:B------:R-:W-:Y:S02]  /*3610*/  IMAD.IADD R6, R6, 0x1, -R33 ;  /* 0x0000000106067824 */ /* 0x000fe400078e0a21 */
[-C--:B0-----:R-:W-:Y:S02]  /*3620*/  IMAD R5, R25, R30.reuse, RZ ;  /* 0x0000001e19057224 */ /* 0x081fe400078e02ff */
[----:B------:R-:W-:-:S04]  /*3630*/  IMAD.WIDE.U32 R18, R24, R30, R18 ;  /* 0x0000001e18127225 */ /* 0x000fc800078e0012 */
[----:B------:R-:W-:Y:S01]  /*3640*/  IMAD R21, R24, R31, R5 ;  /* 0x0000001f18157224 */ /* 0x000fe200078e0205 */
[----:B------:R-:W-:Y:S02]  /*3650*/  LEA R5, P0, R30, R18, 0x3 ;  /* 0x000000121e057211 */ /* 0x000fe400078018ff */
[----:B------:R-:W-:Y:S01]  /*3660*/  IADD3 R20, P1, R18, UR6, RZ ;  /* 0x0000000612147c10 */ /* 0x000fe2000ff3e0ff */
[----:B------:R-:W-:Y:S01]  /*3670*/  IMAD.IADD R21, R19, 0x1, R21 ;  /* 0x0000000113157824 */ /* 0x000fe200078e0215 */
[----:B------:R-:W-:-:S04]  /*3680*/  IADD3 R18, P3, R5, UR6, RZ ;  /* 0x0000000605127c10 */ /* 0x000fc8000ff7e0ff */
[----:B------:R-:W-:Y:S01]  /*3690*/  LEA.HI.X R5, R30, R21, R31, 0x3, P0 ;  /* 0x000000151e057211 */ /* 0x000fe200000f1c1f */
[----:B------:R-:W-:Y:S01]  /*36a0*/  IMAD.IADD R30, R17, 0x1, -R28 ;  /* 0x00000001111e7824 */ /* 0x000fe200078e0a1c */
[----:B---3-5:R-:W-:Y:S02]  /*36b0*/  FSETP.NEU.AND P0, PT, R15, RZ, PT ;  /* 0x000000ff0f00720b */ /* 0x028fe40003f0d000 */
[----:B------:R-:W-:Y:S02]  /*36c0*/  IADD3.X R21, R21, UR7, RZ, P1, !PT ;  /* 0x0000000715157c10 */ /* 0x000fe40008ffe4ff */
[----:B------:R-:W-:-:S09]  /*36d0*/  IADD3.X R19, R5, UR7, RZ, P3, !PT ;  /* 0x0000000705137c10 */ /* 0x000fd20009ffe4ff */
[----:B------:R-:W-:Y:S05]  /*36e0*/  @!P0 BRA `(.L_x_41) ;  /* 0x0000003400608947 */ /* 0x000fea0003800000 */
[----:B------:R-:W-:Y:S01]  /*36f0*/  ULDC.64 UR6, c[0x0][0x5b8] ;  /* 0x00016e0000067ab9 */ /* 0x000fe20000000a00 */
[----:B------:R-:W-:Y:S01]  /*3700*/  ULDC.64 UR8, c[0x0][0x5a8] ;  /* 0x00016a0000087ab9 */ /* 0x000fe20000000a00 */
[----:B------:R-:W-:Y:S01]  /*3710*/  IMAD.WIDE.U32 R26, R4, UR6, R26 ;  /* 0x00000006041a7c25 */ /* 0x000fe2000f8e001a */
[----:B------:R-:W-:Y:S01]  /*3720*/  BSSY B1, `(.L_x_42) ;  /* 0x0000010000017945 */ /* 0x000fe20003800000 */
[----:B------:R-:W-:Y:S02]  /*3730*/  PRMT R28, RZ, 0x7610, R28 ;  /* 0x00007610ff1c7816 */ /* 0x000fe4000000001c */
[----:B------:R-:W-:Y:S01]  /*3740*/  IMAD R5, R34, UR6, RZ ;  /* 0x0000000622057c24 */ /* 0x000fe2000f8e02ff */
[----:B------:R-:W-:-:S03]  /*3750*/  IADD3 R26, P0, R33, R26, RZ ;  /* 0x0000001a211a7210 */ /* 0x000fc60007f1e0ff */
[----:B------:R-:W-:Y:S01]  /*3760*/  IMAD R5, R4, UR7, R5 ;  /* 0x0000000704057c24 */ /* 0x000fe2000f8e0205 */
[----:B------:R-:W-:Y:S02]  /*3770*/  ULDC.64 UR6, c[0x0][0x5b0] ;  /* 0x00016c0000067ab9 */ /* 0x000fe40000000a00 */
[----:B------:R-:W-:Y:S02]  /*3780*/  IMAD R29, R25, UR6, RZ ;  /* 0x00000006191d7c24 */ /* 0x000fe4000f8e02ff */
[----:B------:R-:W-:Y:S02]  /*3790*/  IADD3.X R27, R32, R27, R5, P0, !PT ;  /* 0x0000001b201b7210 */ /* 0x000fe400007fe405 */
[----:B------:R-:W-:Y:S01]  /*37a0*/  ISETP.GE.AND P0, PT, R30, 0x1, PT ;  /* 0x000000011e00780c */ /* 0x000fe20003f06270 */
[C---:B------:R-:W-:Y:S02]  /*37b0*/  IMAD R29, R24.reuse, UR7, R29 ;  /* 0x00000007181d7c24 */ /* 0x040fe4000f8e021d */
[----:B------:R-:W-:Y:S01]  /*37c0*/  IMAD.WIDE.U32 R4, R24, UR6, R26 ;  /* 0x0000000618047c25 */ /* 0x000fe2000f8e001a */
[----:B------:R-:W-:-:S02]  /*37d0*/  ISETP.LT.OR P4, PT, R6, 0x1, !P0 ;  /* 0x000000010600780c */ /* 0x000fc40004781670 */
[----:B------:R-:W-:-:S04]  /*37e0*/  IADD3 R4, P1, R4, UR8, RZ ;  /* 0x0000000804047c10 */ /* 0x000fc8000ff3e0ff */
[----:B------:R-:W-:-:S07]  /*37f0*/  IADD3.X R5, R5, UR9, R29, P1, !PT ;  /* 0x0000000905057c10 */ /* 0x000fce0008ffe41d */
[----:B------:R-:W-:Y:S05]  /*3800*/  @P4 BRA `(.L_x_43) ;  /* 0x0000000000044947 */ /* 0x000fea0003800000 */
[----:B------:R0:W5:Y:S02]  /*3810*/  LDG.E.U8 R28, desc[UR18][R4.64] ;  /* 0x00000012041c7981 */ /* 0x000164000c1e1100 */
.L_x_43:
[----:B------:R-:W-:Y:S05]  /*3820*/  BSYNC B1 ;  /* 0x0000000000017941 */ /* 0x000fea0003800000 */
.L_x_42:
[----:B-----5:R-:W-:Y:S01]  /*3830*/  LOP3.LUT R28, R28, 0xff, RZ, 0xc0, !PT ;  /* 0x000000ff1c1c7812 */ /* 0x020fe200078ec0ff */
[----:B------:R-:W-:Y:S01]  /*3840*/  BSSY B1, `(.L_x_44) ;  /* 0x000000b000017945 */ /* 0x000fe20003800000 */
[----:B------:R-:W-:Y:S02]  /*3850*/  ISETP.LT.OR P3, PT, R6, 0x2, !P0 ;  /* 0x000000020600780c */ /* 0x000fe40004761670 */
[----:B------:R-:W-:-:S05]  /*3860*/  F2FP.F16.E5M2.UNPACK_B R28, R28 ;  /* 0x0000001cff1c723e */ /* 0x000fca00020004ff */
[----:B------:R-:W-:-:S05]  /*3870*/  HADD2.F32 R28, -RZ, R28.H0_H0 ;  /* 0x2000001cff1c7230 */ /* 0x000fca0000004100 */
[----:B------:R-:W-:-:S04]  /*3880*/  FMUL R28, R28, R15 ;  /* 0x0000000f1c1c7220 */ /* 0x000fc80000400000 */
[----:B--2---:R-:W-:-:S05]  /*3890*/  FFMA R28, R151, R14, R28 ;  /* 0x0000000e971c7223 */ /* 0x004fca000000001c */
[----:B------:R-:W-:Y:S02]  /*38a0*/  F2FP.SATFINITE.E5M2.F32.PACK_AB_MERGE_C R29, RZ, R28, RZ ;  /* 0x0000001cff1d723e */ /* 0x000fe400048060ff */
[----:B------:R-:W-:-:S03]  /*38b0*/  PRMT R28, RZ, 0x7610, R28 ;  /* 0x00007610ff1c7816 */ /* 0x000fc6000000001c */
[----:B------:R1:W-:Y:S01]  /*38c0*/  @!P4 STG.E.U8 desc[UR18][R20.64], R29 ;  /* 0x0000001d1400c986 */ /* 0x0003e2000c101112 */
[----:B------:R-:W-:Y:S05]  /*38d0*/  @P3 BRA `(.L_x_45) ;  /* 0x0000000000043947 */ /* 0x000fea0003800000 */
[----:B------:R2:W5:Y:S02]  /*38e0*/  LDG.E.U8 R28, desc[UR18][R4.64+0x1] ;  /* 0x00000112041c7981 */ /* 0x000564000c1e1100 */
.L_x_45:
[----:B------:R-:W-:Y:S05]  /*38f0*/  BSYNC B1 ;  /* 0x0000000000017941 */ /* 0x000fea0003800000 */
.L_x_44:
[----:B-----5:R-:W-:Y:S01]  /*3900*/  LOP3.LUT R28, R28, 0xff, RZ, 0xc0, !PT ;  /* 0x000000ff1c1c7812 */ /* 0x020fe200078ec0ff */
[----:B------:R-:W-:Y:S01]  /*3910*/  BSSY B1, `(.L_x_46) ;  /* 0x0000013000017945 */ /* 0x000fe20003800000 */
[----:B-1----:R-:W-:Y:S02]  /*3920*/  IADD3 R29, P1, R24, 0x8, RZ ;  /* 0x00000008181d7810 */ /* 0x002fe40007f3e0ff */
[----:B------:R-:W-:-:S03]  /*3930*/  F2FP.F16.E5M2.UNPACK_B R28, R28 ;  /* 0x0000001cff1c723e */ /* 0x000fc600020004ff */
[----:B------:R-:W-:Y:S01]  /*3940*/  IMAD.X R24, RZ, RZ, R25, P1 ;  /* 0x000000ffff187224 */ /* 0x000fe200008e0619 */
[----:B------:R-:W-:Y:S01]  /*3950*/  ISETP.GE.AND P1, PT, R30, 0x9, PT ;  /* 0x000000091e00780c */ /* 0x000fe20003f26270 */
[----:B------:R-:W-:Y:S02]  /*3960*/  HADD2.F32 R28, -RZ, R28.H0_H0 ;  /* 0x2000001cff1c7230 */ /* 0x000fe40000004100 */
[----:B------:R-:W-:Y:S01]  /*3970*/  IMAD R24, R24, UR6, RZ ;  /* 0x0000000618187c24 */ /* 0x000fe2000f8e02ff */
[----:B------:R-:W-:Y:S01]  /*3980*/  ISETP.LT.OR P5, PT, R6, 0x1, !P1 ;  /* 0x000000010600780c */ /* 0x000fe20004fa1670 */
[----:B------:R-:W-:-:S04]  /*3990*/  IMAD.WIDE.U32 R26, R29, UR6, R26 ;  /* 0x000000061d1a7c25 */ /* 0x000fc8000f8e001a */
[----:B------:R-:W-:Y:S01]  /*39a0*/  FMUL R25, R28, R15 ;  /* 0x0000000f1c197220 */ /* 0x000fe20000400000 */
[----:B------:R-:W-:-:S03]  /*39b0*/  IMAD R29, R29, UR7, R24 ;  /* 0x000000071d1d7c24 */ /* 0x000fc6000f8e0218 */
[----:B------:R-:W-:Y:S01]  /*39c0*/  FFMA R25, R146, R14, R25 ;  /* 0x0000000e92197223 */ /* 0x000fe20000000019 */
[----:B------:R-:W-:Y:S02]  /*39d0*/  IADD3 R24, P4, R26, UR8, RZ ;  /* 0x000000081a187c10 */ /* 0x000fe4000ff9e0ff */
[----:B------:R-:W-:Y:S02]  /*39e0*/  PRMT R26, RZ, 0x7610, R26 ;  /* 0x00007610ff1a7816 */ /* 0x000fe4000000001a */
[----:B------:R-:W-:Y:S02]  /*39f0*/  F2FP.SATFINITE.E5M2.F32.PACK_AB_MERGE_C R31, RZ, R25, RZ ;  /* 0x00000019ff1f723e */ /* 0x000fe400048060ff */
[----:B------:R-:W-:-:S03]  /*3a00*/  IADD3.X R25, R27, UR9, R29, P4, !PT ;  /* 0x000000091b197c10 */ /* 0x000fc6000a7fe41d */
[----:B------:R1:W-:Y:S01]  /*3a10*/  @!P3 STG.E.U8 desc[UR18][R20.64+0x1], R31 ;  /* 0x0000011f1400b986 */ /* 0x0003e2000c101112 */
[----:B------:R-:W-:Y:S05]  /*3a20*/  @P5 BRA `(.L_x_47) ;  /* 0x0000000000045947 */ /* 0x000fea0003800000 */
[----:B------:R3:W5:Y:S02]  /*3a30*/  LDG.E.U8 R26, desc[UR18][R24.64] ;  /* 0x00000012181a7981 */ /* 0x000764000c1e1100 */
.L_x_47:
[----:B------:R-:W-:Y:S05]  /*3a40*/  BSYNC B1 ;  /* 0x0000000000017941 */ /* 0x000fea0003800000 */
.L_x_46:
[----:B-----5:R-:W-:Y:S01]  /*3a50*/  LOP3.LUT R26, R26, 0xff, RZ, 0xc0, !PT ;  /* 0x000000ff1a1a7812 */ /* 0x020fe200078ec0ff */
[----:B------:R-:W-:Y:S01]  /*3a60*/  BSSY B1, `(.L_x_48) ;  /* 0x000000b000017945 */ /* 0x000fe20003800000 */
[----:B------:R-:W-:Y:S02]  /*3a70*/  ISETP.LT.OR P3, PT, R6, 0x2, !P1 ;  /* 0x000000020600780c */ /* 0x000fe40004f61670 */
[----:B------:R-:W-:-:S05]  /*3a80*/  F2FP.F16.E5M2.UNPACK_B R26, R26 ;  /* 0x0000001aff1a723e */ /* 0x000fca00020004ff */
[----:B------:R-:W-:-:S05]  /*3a90*/  HADD2.F32 R26, -RZ, R26.H0_H0 ;  /* 0x2000001aff1a7230 */ /* 0x000fca0000004100 */
[----:B------:R-:W-:-:S04]  /*3aa0*/  FMUL R26, R26, R15 ;  /* 0x0000000f1a1a7220 */ /* 0x000fc80000400000 */
[----:B------:R-:W-:-:S05]  /*3ab0*/  FFMA R26, R149, R14, R26 ;  /* 0x0000000e951a7223 */ /* 0x000fca000000001a */
[----:B------:R-:W-:Y:S02]  /*3ac0*/  F2FP.SATFINITE.E5M2.F32.PACK_AB_MERGE_C R27, RZ, R26, RZ ;  /* 0x0000001aff1b723e */ /* 0x000fe400048060ff */
[----:B------:R-:W-:-:S03]  /*3ad0*/  PRMT R26, RZ, 0x7610, R26 ;  /* 0x00007610ff1a7816 */ /* 0x000fc6000000001a */
[----:B------:R4:W-:Y:S01]  /*3ae0*/  @!P5 STG.E.U8 desc[UR18][R18.64], R27 ;  /* 0x0000001b1200d986 */ /* 0x0009e2000c101112 */
[----:B------:R-:W-:Y:S05]  /*3af0*/  @P3 BRA `(.L_x_49) ;  /* 0x0000000000043947 */ /* 0x000fea0003800000 */
[----:B------:R0:W5:Y:S02]  /*3b00*/  LDG.E.U8 R26, desc[UR18][R24.64+0x1] ;  /* 0x00000112181a7981 */ /* 0x000164000c1e1100 */
.L_x_49:
[----:B------:R-:W-:Y:S05]  /*3b10*/  BSYNC B1 ;  /* 0x0000000000017941 */ /* 0x000fea0003800000 */
.L_x_48:
[----:B-----5:R-:W-:Y:S01]  /*3b20*/  LOP3.LUT R26, R26, 0xff, RZ, 0xc0, !PT ;  /* 0x000000ff1a1a7812 */ /* 0x020fe200078ec0ff */
[----:B------:R-:W-:Y:S01]  /*3b30*/  BSSY B1, `(.L_x_50) ;  /* 0x000000b000017945 */ /* 0x000fe20003800000 */
[----:B------:R-:W-:Y:S02]  /*3b40*/  ISETP.LT.OR P4, PT, R6, 0x9, !P0 ;  /* 0x000000090600780c */ /* 0x000fe40004781670 */
[----:B------:R-:W-:-:S05]  /*3b50*/  F2FP.F16.E5M2.UNPACK_B R26, R26 ;  /* 0x0000001aff1a723e */ /* 0x000fca00020004ff */
[----:B------:R-:W-:-:S05]  /*3b60*/  HADD2.F32 R26, -RZ, R26.H0_H0 ;  /* 0x2000001aff1a7230 */ /* 0x000fca0000004100 */
[----:B----4-:R-:W-:Y:S01]  /*3b70*/  FMUL R27, R26, R15 ;  /* 0x0000000f1a1b7220 */ /* 0x010fe20000400000 */
[----:B------:R-:W-:-:S03]  /*3b80*/  PRMT R26, RZ, 0x7610, R26 ;  /* 0x00007610ff1a7816 */ /* 0x000fc6000000001a */
[----:B------:R-:W-:-:S05]  /*3b90*/  FFMA R27, R144, R14, R27 ;  /* 0x0000000e901b7223 */ /* 0x000fca000000001b */
[----:B------:R-:W-:-:S05]  /*3ba0*/  F2FP.SATFINITE.E5M2.F32.PACK_AB_MERGE_C R27, RZ, R27, RZ ;  /* 0x0000001bff1b723e */ /* 0x000fca00048060ff */
[----:B------:R4:W-:Y:S01]  /*3bb0*/  @!P3 STG.E.U8 desc[UR18][R18.64+0x1], R27 ;  /* 0x0000011b1200b986 */ /* 0x0009e2000c101112 */
[----:B------:R-:W-:Y:S05]  /*3bc0*/  @P4 BRA `(.L_x_51) ;  /* 0x0000000000044947 */ /* 0x000fea0003800000 */
[----:B------:R0:W5:Y:S02]  /*3bd0*/  LDG.E.U8 R26, desc[UR18][R4.64+0x8] ;  /* 0x00000812041a7981 */ /* 0x000164000c1e1100 */
.L_x_51:
[----:B------:R-:W-:Y:S05]  /*3be0*/  BSYNC B1 ;  /* 0x0000000000017941 */ /* 0x000fea0003800000 */
.L_x_50:
[----:B-----5:R-:W-:Y:S01]  /*3bf0*/  LOP3.LUT R26, R26, 0xff, RZ, 0xc0, !PT ;  /* 0x000000ff1a1a7812 */ /* 0x020fe200078ec0ff */
[----:B------:R-:W-:Y:S01]  /*3c00*/  BSSY B1, `(.L_x_52) ;  /* 0x000000b000017945 */ /* 0x000fe20003800000 */
[----:B------:R-:W-:Y:S02]  /*3c10*/  ISETP.LT.OR P3, PT, R6, 0xa, !P0 ;  /* 0x0000000a0600780c */ /* 0x000fe40004761670 */
[----:B------:R-:W-:-:S05]  /*3c20*/  F2FP.F16.E5M2.UNPACK_B R26, R26 ;  /* 0x0000001aff1a723e */ /* 0x000fca00020004ff */
[----:B------:R-:W-:-:S05]  /*3c30*/  HADD2.F32 R26, -RZ, R26.H0_H0 ;  /* 0x2000001aff1a7230 */ /* 0x000fca0000004100 */
[----:B------:R-:W-:-:S04]  /*3c40*/  FMUL R26, R26, R15 ;  /* 0x0000000f1a1a7220 */ /* 0x000fc80000400000 */
[----:B------:R-:W-:-:S05]  /*3c50*/  FFMA R26, R147, R14, R26 ;  /* 0x0000000e931a7223 */ /* 0x000fca000000001a */
[----:B----4-:R-:W-:Y:S02]  /*3c60*/  F2FP.SATFINITE.E5M2.F32.PACK_AB_MERGE_C R27, RZ, R26, RZ ;  /* 0x0000001aff1b723e */ /* 0x010fe400048060ff */
[----:B------:R-:W-:-:S03]  /*3c70*/  PRMT R26, RZ, 0x7610, R26 ;  /* 0x00007610ff1a7816 */ /* 0x000fc6000000001a */
[----:B------:R4:W-:Y:S01]  /*3c80*/  @!P4 STG.E.U8 desc[UR18][R20.64+0x8], R27 ;  /* 0x0000081b1400c986 */ /* 0x0009e2000c101112 */
[----:B------:R-:W-:Y:S05]  /*3c90*/  @P3 BRA `(.L_x_53) ;  /* 0x0000000000043947 */ /* 0x000fea0003800000 */
[----:B------:R0:W5:Y:S02]  /*3ca0*/  LDG.E.U8 R26, desc[UR18][R4.64+0x9] ;  /* 0x00000912041a7981 */ /* 0x000164000c1e1100 */
.L_x_53:
[----:B------:R-:W-:Y:S05]  /*3cb0*/  BSYNC B1 ;  /* 0x0000000000017941 */ /* 0x000fea0003800000 */
.L_x_52:
        /* <DEDUP_REMOVED lines=12> */
.L_x_55:
[----:B------:R-:W-:Y:S05]  /*3d80*/  BSYNC B1 ;  /* 0x0000000000017941 */ /* 0x000fea0003800000 */
.L_x_54:
        /* <DEDUP_REMOVED lines=12> */
.L_x_57:
[----:B------:R-:W-:Y:S05]  /*3e50*/  BSYNC B1 ;  /* 0x0000000000017941 */ /* 0x000fea0003800000 */
.L_x_56:
        /* <DEDUP_REMOVED lines=12> */
.L_x_59:
[----:B------:R-:W-:Y:S05]  /*3f20*/  BSYNC B1 ;  /* 0x0000000000017941 */ /* 0x000fea0003800000 */
.L_x_58:
        /* <DEDUP_REMOVED lines=12> */
.L_x_61:
[----:B------:R-:W-:Y:S05]  /*3ff0*/  BSYNC B1 ;  /* 0x0000000000017941 */ /* 0x000fea0003800000 */
.L_x_60:
        /* <DEDUP_REMOVED lines=12> */
.L_x_63:
[----:B------:R-:W-:Y:S05]  /*40c0*/  BSYNC B1 ;  /* 0x0000000000017941 */ /* 0x000fea0003800000 */
.L_x_62:
        /* <DEDUP_REMOVED lines=12> */
.L_x_65:
[----:B------:R-:W-:Y:S05]  /*4190*/  BSYNC B1 ;  /* 0x0000000000017941 */ /* 0x000fea0003800000 */
.L_x_64:
        /* <DEDUP_REMOVED lines=12> */
.L_x_67:
[----:B------:R-:W-:Y:S05]  /*4260*/  BSYNC B1 ;  /* 0x0000000000017941 */ /* 0x000fea0003800000 */
.L_x_66:
        /* <DEDUP_REMOVED lines=12> */
.L_x_69:
[----:B------:R-:W-:Y:S05]  /*4330*/  BSYNC B1 ;  /* 0x0000000000017941 */ /* 0x000fea0003800000 */
.L_x_68:
        /* <DEDUP_REMOVED lines=12> */
.L_x_71:
[----:B------:R-:W-:Y:S05]  /*4400*/  BSYNC B1 ;  /* 0x0000000000017941 */ /* 0x000fea0003800000 */
.L_x_70:
        /* <DEDUP_REMOVED lines=12> */
.L_x_73:
[----:B------:R-:W-:Y:S05]  /*44d0*/  BSYNC B1 ;  /* 0x0000000000017941 */ /* 0x000fea0003800000 */
.L_x_72:
        /* <DEDUP_REMOVED lines=12> */
.L_x_75:
[----:B------:R-:W-:Y:S05]  /*45a0*/  BSYNC B1 ;  /* 0x0000000000017941 */ /* 0x000fea0003800000 */
.L_x_74:
        /* <DEDUP_REMOVED lines=12> */
.L_x_77:
[----:B------:R-:W-:Y:S05]  /*4670*/  BSYNC B1 ;  /* 0x0000000000017941 */ /* 0x000fea0003800000 */
.L_x_76:
        /* <DEDUP_REMOVED lines=12> */
.L_x_79:
[----:B------:R-:W-:Y:S05]  /*4740*/  BSYNC B1 ;  /* 0x0000000000017941 */ /* 0x000fea0003800000 */
.L_x_78:
        /* <DEDUP_REMOVED lines=12> */
.L_x_81:
[----:B------:R-:W-:Y:S05]  /*4810*/  BSYNC B1 ;  /* 0x0000000000017941 */ /* 0x000fea0003800000 */
.L_x_80:
        /* <DEDUP_REMOVED lines=12> */
.L_x_83:
[----:B------:R-:W-:Y:S05]  /*48e0*/  BSYNC B1 ;  /* 0x0000000000017941 */ /* 0x000fea0003800000 */
.L_x_82:
        /* <DEDUP_REMOVED lines=12> */
.L_x_85:
[----:B------:R-:W-:Y:S05]  /*49b0*/  BSYNC B1 ;  /* 0x0000000000017941 */ /* 0x000fea0003800000 */
.L_x_84:
        /* <DEDUP_REMOVED lines=12> */
.L_x_87:
[----:B------:R-:W-:Y:S05]  /*4a80*/  BSYNC B1 ;  /* 0x0000000000017941 */ /* 0x000fea0003800000 */
.L_x_86:
        /* <DEDUP_REMOVED lines=12> */
.L_x_89:
[----:B------:R-:W-:Y:S05]  /*4b50*/  BSYNC B1 ;  /* 0x0000000000017941 */ /* 0x000fea0003800000 */
.L_x_88:
        /* <DEDUP_REMOVED lines=12> */
.L_x_91:
[----:B------:R-:W-:Y:S05]  /*4c20*/  BSYNC B1 ;  /* 0x0000000000017941 */ /* 0x000fea0003800000 */
.L_x_90:
        /* <DEDUP_REMOVED lines=12> */
.L_x_93:
[----:B------:R-:W-:Y:S05]  /*4cf0*/  BSYNC B1 ;  /* 0x0000000000017941 */ /* 0x000fea0003800000 */
.L_x_92:
        /* <DEDUP_REMOVED lines=12> */
.L_x_95:
[----:B------:R-:W-:Y:S05]  /*4dc0*/  BSYNC B1 ;  /* 0x0000000000017941 */ /* 0x000fea0003800000 */
.L_x_94:
        /* <DEDUP_REMOVED lines=12> */
.L_x_97:
[----:B------:R-:W-:Y:S05]  /*4e90*/  BSYNC B1 ;  /* 0x0000000000017941 */ /* 0x000fea0003800000 */
.L_x_96:
        /* <DEDUP_REMOVED lines=12> */
.L_x_99:
[----:B------:R-:W-:Y:S05]  /*4f60*/  BSYNC B1 ;  /* 0x0000000000017941 */ /* 0x000fea0003800000 */
.L_x_98:
        /* <DEDUP_REMOVED lines=12> */
.L_x_101:
[----:B------:R-:W-:Y:S05]  /*5030*/  BSYNC B1 ;  /* 0x0000000000017941 */ /* 0x000fea0003800000 */
.L_x_100:
        /* <DEDUP_REMOVED lines=12> */
.L_x_103:
[----:B------:R-:W-:Y:S05]  /*5100*/  BSYNC B1 ;  /* 0x0000000000017941 */ /* 0x000fea0003800000 */
.L_x_102:
        /* <DEDUP_REMOVED lines=12> */
.L_x_105:
[----:B------:R-:W-:Y:S05]  /*51d0*/  BSYNC B1 ;  /* 0x0000000000017941 */ /* 0x000fea0003800000 */
.L_x_104:
        /* <DEDUP_REMOVED lines=12> */
.L_x_107:
[----:B------:R-:W-:Y:S05]  /*52a0*/  BSYNC B1 ;  /* 0x0000000000017941 */ /* 0x000fea0003800000 */
.L_x_106:
        /* <DEDUP_REMOVED lines=12> */
.L_x_109:
[----:B------:R-:W-:Y:S05]  /*5370*/  BSYNC B1 ;  /* 0x0000000000017941 */ /* 0x000fea0003800000 */
.L_x_108:
        /* <DEDUP_REMOVED lines=12> */
.L_x_111:
[----:B------:R-:W-:Y:S05]  /*5440*/  BSYNC B1 ;  /* 0x0000000000017941 */ /* 0x000fea0003800000 */
.L_x_110:
        /* <DEDUP_REMOVED lines=12> */
.L_x_113:
[----:B------:R-:W-:Y:S05]  /*5510*/  BSYNC B1 ;  /* 0x0000000000017941 */ /* 0x000fea0003800000 */
.L_x_112:
        /* <DEDUP_REMOVED lines=12> */
.L_x_115:
[----:B------:R-:W-:Y:S05]  /*55e0*/  BSYNC B1 ;  /* 0x0000000000017941 */ /* 0x000fea0003800000 */
.L_x_114:
        /* <DEDUP_REMOVED lines=12> */
.L_x_117:
[----:B------:R-:W-:Y:S05]  /*56b0*/  BSYNC B1 ;  /* 0x0000000000017941 */ /* 0x000fea0003800000 */
.L_x_116:
        /* <DEDUP_REMOVED lines=12> */
.L_x_119:
[----:B------:R-:W-:Y:S05]  /*5780*/  BSYNC B1 ;  /* 0x0000000000017941 */ /* 0x000fea0003800000 */
.L_x_118:
        /* <DEDUP_REMOVED lines=12> */
.L_x_121:
[----:B------:R-:W-:Y:S05]  /*5850*/  BSYNC B1 ;  /* 0x0000000000017941 */ /* 0x000fea0003800000 */
.L_x_120:
        /* <DEDUP_REMOVED lines=12> */
.L_x_123:
[----:B------:R-:W-:Y:S05]  /*5920*/  BSYNC B1 ;  /* 0x0000000000017941 */ /* 0x000fea0003800000 */
.L_x_122:
        /* <DEDUP_REMOVED lines=12> */
.L_x_125:
[----:B------:R-:W-:Y:S05]  /*59f0*/  BSYNC B1 ;  /* 0x0000000000017941 */ /* 0x000fea0003800000 */
.L_x_124:
        /* <DEDUP_REMOVED lines=12> */
.L_x_127:
[----:B------:R-:W-:Y:S05]  /*5ac0*/  BSYNC B1 ;  /* 0x0000000000017941 */ /* 0x000fea0003800000 */
.L_x_126:
        /* <DEDUP_REMOVED lines=12> */
.L_x_129:
[----:B------:R-:W-:Y:S05]  /*5b90*/  BSYNC B1 ;  /* 0x0000000000017941 */ /* 0x000fea0003800000 */
.L_x_128:
        /* <DEDUP_REMOVED lines=12> */
.L_x_131:
[----:B------:R-:W-:Y:S05]  /*5c60*/  BSYNC B1 ;  /* 0x0000000000017941 */ /* 0x000fea0003800000 */
.L_x_130:
        /* <DEDUP_REMOVED lines=12> */
.L_x_133:
[----:B------:R-:W-:Y:S05]  /*5d30*/  BSYNC B1 ;  /* 0x0000000000017941 */ /* 0x000fea0003800000 */
.L_x_132:
        /* <DEDUP_REMOVED lines=12> */
.L_x_135:
[----:B------:R-:W-:Y:S05]  /*5e00*/  BSYNC B1 ;  /* 0x0000000000017941 */ /* 0x000fea0003800000 */
.L_x_134:
        /* <DEDUP_REMOVED lines=12> */
.L_x_137:
[----:B------:R-:W-:Y:S05]  /*5ed0*/  BSYNC B1 ;  /* 0x0000000000017941 */ /* 0x000fea0003800000 */
.L_x_136:
        /* <DEDUP_REMOVED lines=12> */
.L_x_139:
[----:B------:R-:W-:Y:S05]  /*5fa0*/  BSYNC B1 ;  /* 0x0000000000017941 */ /* 0x000fea0003800000 */
.L_x_138:
        /* <DEDUP_REMOVED lines=12> */
.L_x_141:
[----:B------:R-:W-:Y:S05]  /*6070*/  BSYNC B1 ;  /* 0x0000000000017941 */ /* 0x000fea0003800000 */
.L_x_140:
        /* <DEDUP_REMOVED lines=12> */
.L_x_143:
[----:B------:R-:W-:Y:S05]  /*6140*/  BSYNC B1 ;  /* 0x0000000000017941 */ /* 0x000fea0003800000 */
.L_x_142:
        /* <DEDUP_REMOVED lines=12> */
.L_x_145:
[----:B------:R-:W-:Y:S05]  /*6210*/  BSYNC B1 ;  /* 0x0000000000017941 */ /* 0x000fea0003800000 */
.L_x_144:
        /* <DEDUP_REMOVED lines=12> */
.L_x_147:
[----:B------:R-:W-:Y:S05]  /*62e0*/  BSYNC B1 ;  /* 0x0000000000017941 */ /* 0x000fea0003800000 */
.L_x_146:
        /* <DEDUP_REMOVED lines=12> */
.L_x_149:
[----:B------:R-:W-:Y:S05]  /*63b0*/  BSYNC B1 ;  /* 0x0000000000017941 */ /* 0x000fea0003800000 */
.L_x_148:
        /* <DEDUP_REMOVED lines=12> */
.L_x_151:
[----:B------:R-:W-:Y:S05]  /*6480*/  BSYNC B1 ;  /* 0x0000000000017941 */ /* 0x000fea0003800000 */
.L_x_150:
        /* <DEDUP_REMOVED lines=12> */
.L_x_153:
[----:B------:R-:W-:Y:S05]  /*6550*/  BSYNC B1 ;  /* 0x0000000000017941 */ /* 0x000fea0003800000 */
.L_x_152:
        /* <DEDUP_REMOVED lines=12> */
.L_x_155:
[----:B------:R-:W-:Y:S05]  /*6620*/  BSYNC B1 ;  /* 0x0000000000017941 */ /* 0x000fea0003800000 */
.L_x_154:
        /* <DEDUP_REMOVED lines=12> */
.L_x_157:
[----:B------:R-:W-:Y:S05]  /*66f0*/  BSYNC B1 ;  /* 0x0000000000017941 */ /* 0x000fea0003800000 */
.L_x_156:
        /* <DEDUP_REMOVED lines=12> */
.L_x_159:
[----:B------:R-:W-:Y:S05]  /*67c0*/  BSYNC B1 ;  /* 0x0000000000017941 */ /* 0x000fea0003800000 */
.L_x_158:
        /* <DEDUP_REMOVED lines=12> */
.L_x_161:
[----:B------:R-:W-:Y:S05]  /*6890*/  BSYNC B1 ;  /* 0x0000000000017941 */ /* 0x000fea0003800000 */
.L_x_160:
        /* <DEDUP_REMOVED lines=12> */
.L_x_163:
[----:B------:R-:W-:Y:S05]  /*6960*/  BSYNC B1 ;  /* 0x0000000000017941 */ /* 0x000fea0003800000 */
.L_x_162:
[----:B-----5:R-:W-:Y:S01]  /*6970*/  LOP3.LUT R26, R26, 0xff, RZ, 0xc0, !PT ;  /* 0x000000ff1a1a7812 */ /* 0x020fe200078ec0ff */
[----:B------:R-:W-:Y:S01]  /*6980*/  BSSY B1, `(.L_x_164) ;  /* 0x000000b000017945 */ /* 0x000fe20003800000 */
[----:B------:R-:W-:Y:S02]  /*6990*/  ISETP.LT.OR P0, PT, R6, 0x7a, !P0 ;  /* 0x0000007a0600780c */ /* 0x000fe40004701670 */
[----:B------:R-:W-:-:S05]  /*69a0*/  F2FP.F16.E5M2.UNPACK_B R26, R26 ;  /* 0x0000001aff1a723e */ /* 0x000fca00020004ff */
[----:B------:R-:W-:-:S05]  /*69b0*/  HADD2.F32 R26, -RZ, R26.H0_H0 ;  /* 0x2000001aff1a7230 */ /* 0x000fca0000004100 */
[----:B------:R-:W-:-:S04]  /*69c0*/  FMUL R26, R26, R15 ;  /* 0x0000000f1a1a7220 */ /* 0x000fc80000400000 */
[----:B------:R-:W-:Y:S01]  /*69d0*/  FFMA R26, R23, R14, R26 ;  /* 0x0000000e171a7223 */ /* 0x000fe2000000001a */
[----:B------:R-:W-:-:S04]  /*69e0*/  PRMT R23, RZ, 0x7610, R23 ;  /* 0x00007610ff177816 */ /* 0x000fc80000000017 */
[----:B----4-:R-:W-:-:S05]  /*69f0*/  F2FP.SATFINITE.E5M2.F32.PACK_AB_MERGE_C R27, RZ, R26, RZ ;  /* 0x0000001aff1b723e */ /* 0x010fca00048060ff */
[----:B------:R4:W-:Y:S01]  /*6a00*/  @!P4 STG.E.U8 desc[UR18][R20.64+0x78], R27 ;  /* 0x0000781b1400c986 */ /* 0x0009e2000c101112 */
[----:B------:R-:W-:Y:S05]  /*6a10*/  @P0 BRA `(.L_x_165) ;  /* 0x0000000000040947 */ /* 0x000fea0003800000 */
[----:B------:R0:W5:Y:S02]  /*6a20*/  LDG.E.U8 R23, desc[UR18][R4.64+0x79] ;  /* 0x0000791204177981 */ /* 0x000164000c1e1100 */
.L_x_165:
[----:B------:R-:W-:Y:S05]  /*6a30*/  BSYNC B1 ;  /* 0x0000000000017941 */ /* 0x000fea0003800000 */
.L_x_164:
[----:B-----5:R-:W-:Y:S01]  /*6a40*/  LOP3.LUT R23, R23, 0xff, RZ, 0xc0, !PT ;  /* 0x000000ff17177812 */ /* 0x020fe200078ec0ff */
[----:B------:R-:W-:Y:S01]  /*6a50*/  BSSY B1, `(.L_x_166) ;  /* 0x000000b000017945 */ /* 0x000fe20003800000 */
[----:B------:R-:W-:Y:S02]  /*6a60*/  ISETP.LT.OR P3, PT, R6, 0x79, !P1 ;  /* 0x000000790600780c */ /* 0x000fe40004f61670 */
[----:B------:R-:W-:-:S05]  /*6a70*/  F2FP.F16.E5M2.UNPACK_B R23, R23 ;  /* 0x00000017ff17723e */ /* 0x000fca00020004ff */
[----:B0-2---:R-:W-:-:S05]  /*6a80*/  HADD2.F32 R4, -RZ, R23.H0_H0 ;  /* 0x20000017ff047230 */ /* 0x005fca0000004100 */
[----:B------:R-:W-:Y:S01]  /*6a90*/  FMUL R5, R4, R15 ;  /* 0x0000000f04057220 */ /* 0x000fe20000400000 */
[----:B------:R-:W-:-:S03]  /*6aa0*/  PRMT R4, RZ, 0x7610, R4 ;  /* 0x00007610ff047816 */ /* 0x000fc60000000004 */
[----:B------:R-:W-:-:S05]  /*6ab0*/  FFMA R5, R22, R14, R5 ;  /* 0x0000000e16057223 */ /* 0x000fca0000000005 */
[----:B------:R-:W-:-:S05]  /*6ac0*/  F2FP.SATFINITE.E5M2.F32.PACK_AB_MERGE_C R5, RZ, R5, RZ ;  /* 0x00000005ff05723e */ /* 0x000fca00048060ff */
[----:B------:R0:W-:Y:S01]  /*6ad0*/  @!P0 STG.E.U8 desc[UR18][R20.64+0x79], R5 ;  /* 0x0000790514008986 */ /* 0x0001e2000c101112 */
[----:B------:R-:W-:Y:S05]  /*6ae0*/  @P3 BRA `(.L_x_167) ;  /* 0x0000000000043947 */ /* 0x000fea0003800000 */
[----:B------:R2:W5:Y:S02]  /*6af0*/  LDG.E.U8 R4, desc[UR18][R24.64+0x78] ;  /* 0x0000781218047981 */ /* 0x000564000c1e1100 */
.L_x_167:
[----:B------:R-:W-:Y:S05]  /*6b00*/  BSYNC B1 ;  /* 0x0000000000017941 */ /* 0x000fea0003800000 */
.L_x_166:
[----:B-----5:R-:W-:Y:S01]  /*6b10*/  LOP3.LUT R4, R4, 0xff, RZ, 0xc0, !PT ;  /* 0x000000ff04047812 */ /* 0x020fe200078ec0ff */
[----:B------:R-:W-:Y:S01]  /*6b20*/  BSSY B1, `(.L_x_168) ;  /* 0x000000b000017945 */ /* 0x000fe20003800000 */
[----:B------:R-:W-:Y:S02]  /*6b30*/  ISETP.LT.OR P1, PT, R6, 0x7a, !P1 ;  /* 0x0000007a0600780c */ /* 0x000fe40004f21670 */
[----:B------:R-:W-:-:S05]  /*6b40*/  F2FP.F16.E5M2.UNPACK_B R4, R4 ;  /* 0x00000004ff04723e */ /* 0x000fca00020004ff */
[----:B------:R-:W-:-:S05]  /*6b50*/  HADD2.F32 R4, -RZ, R4.H0_H0 ;  /* 0x20000004ff047230 */ /* 0x000fca0000004100 */
[----:B------:R-:W-:-:S04]  /*6b60*/  FMUL R4, R4, R15 ;  /* 0x0000000f04047220 */ /* 0x000fc80000400000 */
[----:B------:R-:W-:-:S05]  /*6b70*/  FFMA R4, R89, R14, R4 ;  /* 0x0000000e59047223 */ /* 0x000fca0000000004 */
[----:B0-----:R-:W-:Y:S02]  /*6b80*/  F2FP.SATFINITE.E5M2.F32.PACK_AB_MERGE_C R5, RZ, R4, RZ ;  /* 0x00000004ff05723e */ /* 0x001fe400048060ff */
[----:B------:R-:W-:-:S03]  /*6b90*/  PRMT R4, RZ, 0x7610, R4 ;  /* 0x00007610ff047816 */ /* 0x000fc60000000004 */
[----:B------:R0:W-:Y:S01]  /*6ba0*/  @!P3 STG.E.U8 desc[UR18][R18.64+0x78], R5 ;  /* 0x000078051200b986 */ /* 0x0001e2000c101112 */
[----:B------:R-:W-:Y:S05]  /*6bb0*/  @P1 BRA `(.L_x_169) ;  /* 0x0000000000041947 */ /* 0x000fea0003800000 */
[----:B------:R0:W5:Y:S02]  /*6bc0*/  LDG.E.U8 R4, desc[UR18][R24.64+0x79] ;  /* 0x0000791218047981 */ /* 0x000164000c1e1100 */
.L_x_169:
[----:B------:R-:W-:Y:S05]  /*6bd0*/  BSYNC B1 ;  /* 0x0000000000017941 */ /* 0x000fea0003800000 */
.L_x_168:
[----:B------:R-:W-:Y:S05]  /*6be0*/  @P1 BRA `(.L_x_170) ;  /* 0x0000001000281947 */ /* 0x000fea0003800000 */
[----:B-----5:R-:W-:-:S04]  /*6bf0*/  LOP3.LUT R4, R4, 0xff, RZ, 0xc0, !PT ;  /* 0x000000ff04047812 */ /* 0x020fc800078ec0ff */
[----:B------:R-:W-:-:S05]  /*6c00*/  F2FP.F16.E5M2.UNPACK_B R4, R4 ;  /* 0x00000004ff04723e */ /* 0x000fca00020004ff */
[----:B------:R-:W-:-:S05]  /*6c10*/  HADD2.F32 R4, -RZ, R4.H0_H0 ;  /* 0x20000004ff047230 */ /* 0x000fca0000004100 */
[----:B0-----:R-:W-:-:S04]  /*6c20*/  FMUL R5, R4, R15 ;  /* 0x0000000f04057220 */ /* 0x001fc80000400000 */
[----:B------:R-:W-:-:S05]  /*6c30*/  FFMA R5, R88, R14, R5 ;  /* 0x0000000e58057223 */ /* 0x000fca0000000005 */
[----:B------:R-:W-:-:S05]  /*6c40*/  F2FP.SATFINITE.E5M2.F32.PACK_AB_MERGE_C R5, RZ, R5, RZ ;  /* 0x00000005ff05723e */ /* 0x000fca00048060ff */
[----:B------:R0:W-:Y:S01]  /*6c50*/  STG.E.U8 desc[UR18][R18.64+0x79], R5 ;  /* 0x0000790512007986 */ /* 0x0001e2000c101112 */
[----:B------:R-:W-:Y:S05]  /*6c60*/  BRA `(.L_x_170) ;  /* 0x0000001000087947 */ /* 0x000fea0003800000 */
.L_x_41:
[----:B------:R-:W-:Y:S01]  /*6c70*/  ISETP.GE.AND P1, PT, R30, 0x1, PT ;  /* 0x000000011e00780c */ /* 0x000fe20003f26270 */
[-C--:B--2---:R-:W-:Y:S01]  /*6c80*/  FMUL R151, R151, R14.reuse ;  /* 0x0000000e97977220 */ /* 0x084fe20000400000 */
[-C--:B------:R-:W-:Y:S01]  /*6c90*/  FMUL R146, R146, R14.reuse ;  /* 0x0000000e92927220 */ /* 0x080fe20000400000 */
[----:B------:R-:W-:Y:S01]  /*6ca0*/  ISETP.GE.AND P0, PT, R30, 0x9, PT ;  /* 0x000000091e00780c */ /* 0x000fe20003f06270 */
[-C--:B------:R-:W-:Y:S01]  /*6cb0*/  FMUL R149, R149, R14.reuse ;  /* 0x0000000e95957220 */ /* 0x080fe20000400000 */
[----:B------:R-:W-:Y:S01]  /*6cc0*/  ISETP.LT.OR P4, PT, R6, 0x1, !P1 ;  /* 0x000000010600780c */ /* 0x000fe20004f81670 */
[-C--:B------:R-:W-:Y:S01]  /*6cd0*/  FMUL R144, R144, R14.reuse ;  /* 0x0000000e90907220 */ /* 0x080fe20000400000 */
[----:B------:R-:W-:Y:S01]  /*6ce0*/  ISETP.LT.OR P5, PT, R6, 0x2, !P1 ;  /* 0x000000020600780c */ /* 0x000fe20004fa1670 */
[-C--:B------:R-:W-:Y:S01]  /*6cf0*/  FMUL R147, R147, R14.reuse ;  /* 0x0000000e93937220 */ /* 0x080fe20000400000 */
[----:B------:R-:W-:Y:S01]  /*6d00*/  F2FP.SATFINITE.E5M2.F32.PACK_AB_MERGE_C R151, RZ, R151, RZ ;  /* 0x00000097ff97723e */ /* 0x000fe200048060ff */
[----:B------:R-:W-:Y:S01]  /*6d10*/  FMUL R142, R142, R14 ;  /* 0x0000000e8e8e7220 */ /* 0x000fe20000400000 */
[----:B------:R-:W-:Y:S01]  /*6d20*/  F2FP.SATFINITE.E5M2.F32.PACK_AB_MERGE_C R5, RZ, R146, RZ ;  /* 0x00000092ff05723e */ /* 0x000fe200048060ff */
[-C--:B------:R-:W-:Y:S01]  /*6d30*/  FMUL R145, R145, R14.reuse ;  /* 0x0000000e91917220 */ /* 0x080fe20000400000 */
[----:B------:R-:W-:Y:S01]  /*6d40*/  ISETP.LT.OR P3, PT, R6, 0x1, !P0 ;  /* 0x000000010600780c */ /* 0x000fe20004761670 */
[-C--:B------:R-:W-:Y:S01]  /*6d50*/  FMUL R140, R140, R14.reuse ;  /* 0x0000000e8c8c7220 */ /* 0x080fe20000400000 */
[C---:B------:R-:W-:Y:S01]  /*6d60*/  ISETP.LT.OR P6, PT, R6.reuse, 0xa, !P1 ;  /* 0x0000000a0600780c */ /* 0x040fe20004fc1670 */
[-C--:B------:R-:W-:Y:S01]  /*6d70*/  FMUL R143, R143, R14.reuse ;  /* 0x0000000e8f8f7220 */ /* 0x080fe20000400000 */
[----:B------:R-:W-:Y:S01]  /*6d80*/  F2FP.SATFINITE.E5M2.F32.PACK_AB_MERGE_C R149, RZ, R149, RZ ;  /* 0x00000095ff95723e */ /* 0x000fe200048060ff */
[----:B------:R-:W-:Y:S01]  /*6d90*/  @!P4 STG.E.U8 desc[UR18][R20.64], R151 ;  /* 0x000000971400c986 */ /* 0x000fe2000c101112 */
[----:B------:R-:W-:Y:S01]  /*6da0*/  ISETP.LT.OR P4, PT, R6, 0x2, !P0 ;  /* 0x000000020600780c */ /* 0x000fe20004781670 */
[----:B------:R-:W-:Y:S01]  /*6db0*/  FMUL R138, R138, R14 ;  /* 0x0000000e8a8a7220 */ /* 0x000fe20000400000 */
[----:B------:R-:W-:Y:S01]  /*6dc0*/  F2FP.SATFINITE.E5M2.F32.PACK_AB_MERGE_C R25, RZ, R144, RZ ;  /* 0x00000090ff19723e */ /* 0x000fe200048060ff */
[----:B------:R0:W-:Y:S01]  /*6dd0*/  @!P5 STG.E.U8 desc[UR18][R20.64+0x1], R5 ;  /* 0x000001051400d986 */ /* 0x0001e2000c101112 */
[C---:B------:R-:W-:Y:S01]  /*6de0*/  ISETP.LT.OR P5, PT, R6.reuse, 0x9, !P1 ;  /* 0x000000090600780c */ /* 0x040fe20004fa1670 */
[-C--:B------:R-:W-:Y:S01]  /*6df0*/  FMUL R141, R141, R14.reuse ;  /* 0x0000000e8d8d7220 */ /* 0x080fe20000400000 */
[----:B------:R-:W-:Y:S01]  /*6e00*/  F2FP.SATFINITE.E5M2.F32.PACK_AB_MERGE_C R147, RZ, R147, RZ ;  /* 0x00000093ff93723e */ /* 0x000fe200048060ff */
[----:B------:R-:W-:Y:S01]  /*6e10*/  @!P3 STG.E.U8 desc[UR18][R18.64], R149 ;  /* 0x000000951200b986 */ /* 0x000fe2000c101112 */
[----:B------:R-:W-:Y:S01]  /*6e20*/  ISETP.LT.OR P3, PT, R6, 0x9, !P0 ;  /* 0x000000090600780c */ /* 0x000fe20004761670 */
[-C--:B------:R-:W-:Y:S01]  /*6e30*/  FMUL R136, R136, R14.reuse ;  /* 0x0000000e88887220 */ /* 0x080fe20000400000 */
[----:B------:R-:W-:Y:S01]  /*6e40*/  F2FP.SATFINITE.E5M2.F32.PACK_AB_MERGE_C R145, RZ, R145, RZ ;  /* 0x00000091ff91723e */ /* 0x000fe200048060ff */
[-C--:B------:R-:W-:Y:S01]  /*6e50*/  FMUL R139, R139, R14.reuse ;  /* 0x0000000e8b8b7220 */ /* 0x080fe20000400000 */
[----:B------:R-:W-:Y:S01]  /*6e60*/  F2FP.SATFINITE.E5M2.F32.PACK_AB_MERGE_C R143, RZ, R143, RZ ;  /* 0x0000008fff8f723e */ /* 0x000fe200048060ff */
[----:B------:R1:W-:Y:S01]  /*6e70*/  @!P4 STG.E.U8 desc[UR18][R18.64+0x1], R25 ;  /* 0x000001191200c986 */ /* 0x0003e2000c101112 */
[----:B------:R-:W-:Y:S01]  /*6e80*/  ISETP.LT.OR P4, PT, R6, 0xa, !P0 ;  /* 0x0000000a0600780c */ /* 0x000fe20004781670 */
[----:B------:R-:W-:Y:S01]  /*6e90*/  FMUL R134, R134, R14 ;  /* 0x0000000e86867220 */ /* 0x000fe20000400000 */
[----:B0-----:R-:W-:Y:S01]  /*6ea0*/  F2FP.SATFINITE.E5M2.F32.PACK_AB_MERGE_C R5, RZ, R142, RZ ;  /* 0x0000008eff05723e */ /* 0x001fe200048060ff */
[----:B------:R-:W-:Y:S01]  /*6eb0*/  @!P5 STG.E.U8 desc[UR18][R20.64+0x8], R147 ;  /* 0x000008931400d986 */ /* 0x000fe2000c101112 */
[C---:B------:R-:W-:Y:S01]  /*6ec0*/  ISETP.LT.OR P5, PT, R6.reuse, 0x11, !P1 ;  /* 0x000000110600780c */ /* 0x040fe20004fa1670 */
[-C--:B------:R-:W-:Y:S01]  /*6ed0*/  FMUL R137, R137, R14.reuse ;  /* 0x0000000e89897220 */ /* 0x080fe20000400000 */
[----:B------:R-:W-:Y:S01]  /*6ee0*/  F2FP.SATFINITE.E5M2.F32.PACK_AB_MERGE_C R141, RZ, R141, RZ ;  /* 0x0000008dff8d723e */ /* 0x000fe200048060ff */
[----:B------:R0:W-:Y:S01]  /*6ef0*/  @!P6 STG.E.U8 desc[UR18][R20.64+0x9], R5 ;  /* 0x000009051400e986 */ /* 0x0001e2000c101112 */
[----:B------:R-:W-:Y:S01]  /*6f00*/  ISETP.LT.OR P6, PT, R6, 0x12, !P1 ;  /* 0x000000120600780c */ /* 0x000fe20004fc1670 */
[----:B------:R-:W-:Y:S01]  /*6f10*/  FMUL R132, R132, R14 ;  /* 0x0000000e84847220 */ /* 0x000fe20000400000 */
[----:B------:R-:W-:Y:S01]  /*6f20*/  F2FP.SATFINITE.E5M2.F32.PACK_AB_MERGE_C R139, RZ, R139, RZ ;  /* 0x0000008bff8b723e */ /* 0x000fe200048060ff */
[----:B------:R-:W-:Y:S01]  /*6f30*/  @!P3 STG.E.U8 desc[UR18][R18.64+0x8], R145 ;  /* 0x000008911200b986 */ /* 0x000fe2000c101112 */
[----:B-1----:R-:W-:Y:S01]  /*6f40*/  F2FP.SATFINITE.E5M2.F32.PACK_AB_MERGE_C R25, RZ, R140, RZ ;  /* 0x0000008cff19723e */ /* 0x002fe200048060ff */
[-C--:B------:R-:W-:Y:S01]  /*6f50*/  FMUL R135, R135, R14.reuse ;  /* 0x0000000e87877220 */ /* 0x080fe20000400000 */
[----:B------:R-:W-:Y:S01]  /*6f60*/  ISETP.LT.OR P3, PT, R6, 0x11, !P0 ;  /* 0x000000110600780c */ /* 0x000fe20004761670 */
[-C--:B------:R-:W-:Y:S01]  /*6f70*/  FMUL R130, R130, R14.reuse ;  /* 0x0000000e82827220 */ /* 0x080fe20000400000 */
[----:B------:R-:W-:Y:S01]  /*6f80*/  F2FP.SATFINITE.E5M2.F32.PACK_AB_MERGE_C R137, RZ, R137, RZ ;  /* 0x00000089ff89723e */ /* 0x000fe200048060ff */
[----:B------:R1:W-:Y:S01]  /*6f90*/  @!P4 STG.E.U8 desc[UR18][R18.64+0x9], R25 ;  /* 0x000009191200c986 */ /* 0x0003e2000c101112 */
[C---:B------:R-:W-:Y:S01]  /*6fa0*/  ISETP.LT.OR P4, PT, R6.reuse, 0x12, !P0 ;  /* 0x000000120600780c */ /* 0x040fe20004781670 */
[----:B------:R-:W-:Y:S01]  /*6fb0*/  FMUL R133, R133, R14 ;  /* 0x0000000e85857220 */ /* 0x000fe20000400000 */
[----:B0-----:R-:W-:Y:S01]  /*6fc0*/  F2FP.SATFINITE.E5M2.F32.PACK_AB_MERGE_C R5, RZ, R138, RZ ;  /* 0x0000008aff05723e */ /* 0x001fe200048060ff */
[----:B------:R-:W-:Y:S01]  /*6fd0*/  @!P5 STG.E.U8 desc[UR18][R20.64+0x10], R143 ;  /* 0x0000108f1400d986 */ /* 0x000fe2000c101112 */
[----:B------:R-:W-:Y:S01]  /*6fe0*/  ISETP.LT.OR P5, PT, R6, 0x19, !P1 ;  /* 0x000000190600780c */ /* 0x000fe20004fa1670 */
[-C--:B------:R-:W-:Y:S01]  /*6ff0*/  FMUL R128, R128, R14.reuse ;  /* 0x0000000e80807220 */ /* 0x080fe20000400000 */
[----:B------:R-:W-:Y:S01]  /*7000*/  F2FP.SATFINITE.E5M2.F32.PACK_AB_MERGE_C R135, RZ, R135, RZ ;  /* 0x00000087ff87723e */ /* 0x000fe200048060ff */
[----:B------:R0:W-:Y:S01]  /*7010*/  @!P6 STG.E.U8 desc[UR18][R20.64+0x11], R5 ;  /* 0x000011051400e986 */ /* 0x0001e2000c101112 */
[----:B------:R-:W-:Y:S01]  /*7020*/  ISETP.LT.OR P6, PT, R6, 0x1a, !P1 ;  /* 0x0000001a0600780c */ /* 0x000fe20004fc1670 */
[-C--:B------:R-:W-:Y:S01]  /*7030*/  FMUL R131, R131, R14.reuse ;  /* 0x0000000e83837220 */ /* 0x080fe20000400000 */
[----:B------:R-:W-:Y:S01]  /*7040*/  FMUL R126, R126, R14 ;  /* 0x0000000e7e7e7220 */ /* 0x000fe20000400000 */
[----:B-1----:R-:W-:Y:S01]  /*7050*/  F2FP.SATFINITE.E5M2.F32.PACK_AB_MERGE_C R25, RZ, R136, RZ ;  /* 0x00000088ff19723e */ /* 0x002fe200048060ff */
[----:B------:R-:W-:Y:S01]  /*7060*/  @!P3 STG.E.U8 desc[UR18][R18.64+0x10], R141 ;  /* 0x0000108d1200b986 */ /* 0x000fe2000c101112 */
[C---:B------:R-:W-:Y:S01]  /*7070*/  ISETP.LT.OR P3, PT, R6.reuse, 0x19, !P0 ;  /* 0x000000190600780c */ /* 0x040fe20004761670 */
        /* <DEDUP_REMOVED lines=37> */
[-C--:B------:R-:W-:Y:S01]  /*72d0*/  FMUL R114, R114, R14.reuse ;  /* 0x0000000e72727220 */ /* 0x080fe20000400000 */
        /* <DEDUP_REMOVED lines=81> */
[C---:B------:R-:W-:Y:S01]  /*77f0*/  ISETP.LT.OR P6, PT, R6.reuse, 0x52, !P1 ;  /* 0x000000520600780c */ /* 0x040fe20004fc1670 */
        /* <DEDUP_REMOVED lines=22> */
[----:B------:R-:W-:-:S02]  /*7960*/  ISETP.LT.OR P3, PT, R6, 0x59, !P0 ;  /* 0x000000590600780c */ /* 0x000fc40004761670 */
[----:B------:R-:W-:Y:S01]  /*7970*/  F2FP.SATFINITE.E5M2.F32.PACK_AB_MERGE_C R93, RZ, R93, RZ ;  /* 0x0000005dff5d723e */ /* 0x000fe200048060ff */
[----:B------:R1:W-:Y:S01]  /*7980*/  @!P4 STG.E.U8 desc[UR18][R18.64+0x51], R25 ;  /* 0x000051191200c986 */ /* 0x0003e2000c101112 */
[C---:B------:R-:W-:Y:S02]  /*7990*/  ISETP.LT.OR P4, PT, R6.reuse, 0x5a, !P0 ;  /* 0x0000005a0600780c */ /* 0x040fe40004781670 */
[----:B0-----:R-:W-:Y:S01]  /*79a0*/  F2FP.SATFINITE.E5M2.F32.PACK_AB_MERGE_C R5, RZ, R102, RZ ;  /* 0x00000066ff05723e */ /* 0x001fe200048060ff */
[----:B------:R-:W-:Y:S01]  /*79b0*/  @!P5 STG.E.U8 desc[UR18][R20.64+0x58], R107 ;  /* 0x0000586b1400d986 */ /* 0x000fe2000c101112 */
[C---:B------:R-:W-:Y:S02]  /*79c0*/  ISETP.LT.OR P5, PT, R6.reuse, 0x61, !P1 ;  /* 0x000000610600780c */ /* 0x040fe40004fa1670 */
[----:B------:R-:W-:Y:S01]  /*79d0*/  F2FP.SATFINITE.E5M2.F32.PACK_AB_MERGE_C R23, RZ, R23, RZ ;  /* 0x00000017ff17723e */ /* 0x000fe200048060ff */
[----:B------:R0:W-:Y:S01]  /*79e0*/  @!P6 STG.E.U8 desc[UR18][R20.64+0x59], R5 ;  /* 0x000059051400e986 */ /* 0x0001e2000c101112 */
[----:B------:R-:W-:-:S02]  /*79f0*/  ISETP.LT.OR P6, PT, R6, 0x62, !P1 ;  /* 0x000000620600780c */ /* 0x000fc40004fc1670 */
[----:B------:R-:W-:Y:S01]  /*7a00*/  F2FP.SATFINITE.E5M2.F32.PACK_AB_MERGE_C R89, RZ, R89, RZ ;  /* 0x00000059ff59723e */ /* 0x000fe200048060ff */
[----:B------:R-:W-:Y:S01]  /*7a10*/  @!P3 STG.E.U8 desc[UR18][R18.64+0x58], R105 ;  /* 0x000058691200b986 */ /* 0x000fe2000c101112 */
[----:B-1----:R-:W-:Y:S02]  /*7a20*/  F2FP.SATFINITE.E5M2.F32.PACK_AB_MERGE_C R25, RZ, R100, RZ ;  /* 0x00000064ff19723e */ /* 0x002fe400048060ff */
[C---:B------:R-:W-:Y:S02]  /*7a30*/  ISETP.LT.OR P3, PT, R6.reuse, 0x61, !P0 ;  /* 0x000000610600780c */ /* 0x040fe40004761670 */
[----:B------:R-:W-:Y:S01]  /*7a40*/  F2FP.SATFINITE.E5M2.F32.PACK_AB_MERGE_C R27, RZ, R88, RZ ;  /* 0x00000058ff1b723e */ /* 0x000fe200048060ff */
[----:B------:R1:W-:Y:S01]  /*7a50*/  @!P4 STG.E.U8 desc[UR18][R18.64+0x59], R25 ;  /* 0x000059191200c986 */ /* 0x0003e2000c101112 */
[C---:B------:R-:W-:Y:S02]  /*7a60*/  ISETP.LT.OR P4, PT, R6.reuse, 0x62, !P0 ;  /* 0x000000620600780c */ /* 0x040fe40004781670 */
[----:B0-----:R-:W-:Y:S01]  /*7a70*/  F2FP.SATFINITE.E5M2.F32.PACK_AB_MERGE_C R5, RZ, R98, RZ ;  /* 0x00000062ff05723e */ /* 0x001fe200048060ff */
[----:B------:R-:W-:Y:S01]  /*7a80*/  @!P5 STG.E.U8 desc[UR18][R20.64+0x60], R101 ;  /* 0x000060651400d986 */ /* 0x000fe2000c101112 */
[----:B------:R-:W-:-:S03]  /*7a90*/  ISETP.LT.OR P5, PT, R6, 0x69, !P1 ;  /* 0x000000690600780c */ /* 0x000fc60004fa1670 */
[----:B------:R0:W-:Y:S01]  /*7aa0*/  @!P6 STG.E.U8 desc[UR18][R20.64+0x61], R5 ;  /* 0x000061051400e986 */ /* 0x0001e2000c101112 */
[C---:B------:R-:W-:Y:S02]  /*7ab0*/  ISETP.LT.OR P6, PT, R6.reuse, 0x6a, !P1 ;  /* 0x0000006a0600780c */ /* 0x040fe40004fc1670 */
[----:B-1----:R-:W-:Y:S01]  /*7ac0*/  F2FP.SATFINITE.E5M2.F32.PACK_AB_MERGE_C R25, RZ, R96, RZ ;  /* 0x00000060ff19723e */ /* 0x002fe200048060ff */
[----:B------:R-:W-:Y:S01]  /*7ad0*/  @!P3 STG.E.U8 desc[UR18][R18.64+0x60], R103 ;  /* 0x000060671200b986 */ /* 0x000fe2000c101112 */
[----:B------:R-:W-:-:S03]  /*7ae0*/  ISETP.LT.OR P3, PT, R6, 0x69, !P0 ;  /* 0x000000690600780c */ /* 0x000fc60004761670 */
        /* <DEDUP_REMOVED lines=12> */
[C---:B------:R-:W-:Y:S01]  /*7bb0*/  ISETP.LT.OR P1, PT, R6.reuse, 0x7a, !P1 ;  /* 0x0000007a0600780c */ /* 0x040fe20004f21670 */
[----:B------:R2:W-:Y:S01]  /*7bc0*/  @!P5 STG.E.U8 desc[UR18][R20.64+0x70], R95 ;  /* 0x0000705f1400d986 */ /* 0x0005e2000c101112 */
[C---:B------:R-:W-:Y:S02]  /*7bd0*/  ISETP.LT.OR P5, PT, R6.reuse, 0x72, !P0 ;  /* 0x000000720600780c */ /* 0x040fe400047a1670 */
[----:B0-----:R-:W-:Y:S01]  /*7be0*/  F2FP.SATFINITE.E5M2.F32.PACK_AB_MERGE_C R5, RZ, R90, RZ ;  /* 0x0000005aff05723e */ /* 0x001fe200048060ff */
[----:B------:R2:W-:Y:S01]  /*7bf0*/  @!P6 STG.E.U8 desc[UR18][R20.64+0x71], R91 ;  /* 0x0000715b1400e986 */ /* 0x0005e2000c101112 */
[C---:B------:R-:W-:Y:S02]  /*7c00*/  ISETP.LT.OR P6, PT, R6.reuse, 0x79, !P0 ;  /* 0x000000790600780c */ /* 0x040fe400047c1670 */
[----:B------:R-:W-:Y:S01]  /*7c10*/  ISETP.LT.OR P0, PT, R6, 0x7a, !P0 ;  /* 0x0000007a0600780c */ /* 0x000fe20004701670 */
[----:B------:R2:W-:Y:S01]  /*7c20*/  @!P3 STG.E.U8 desc[UR18][R18.64+0x70], R93 ;  /* 0x0000705d1200b986 */ /* 0x0005e2000c101112 */
[----:B-1----:R-:W-:-:S05]  /*7c30*/  F2FP.SATFINITE.E5M2.F32.PACK_AB_MERGE_C R25, RZ, R22, RZ ;  /* 0x00000016ff19723e */ /* 0x002fca00048060ff */
[----:B------:R2:W-:Y:S04]  /*7c40*/  @!P5 STG.E.U8 desc[UR18][R18.64+0x71], R5 ;  /* 0x000071051200d986 */ /* 0x0005e8000c101112 */
[----:B------:R2:W-:Y:S04]  /*7c50*/  @!P4 STG.E.U8 desc[UR18][R20.64+0x78], R23 ;  /* 0x000078171400c986 */ /* 0x0005e8000c101112 */
[----:B------:R2:W-:Y:S04]  /*7c60*/  @!P1 STG.E.U8 desc[UR18][R20.64+0x79], R25 ;  /* 0x0000791914009986 */ /* 0x0005e8000c101112 */
[----:B------:R2:W-:Y:S04]  /*7c70*/  @!P6 STG.E.U8 desc[UR18][R18.64+0x78], R89 ;  /* 0x000078591200e986 */ /* 0x0005e8000c101112 */
[----:B------:R2:W-:Y:S02]  /*7c80*/  @!P0 STG.E.U8 desc[UR18][R18.64+0x79], R27 ;  /* 0x0000791b12008986 */ /* 0x0005e4000c101112 */
.L_x_170:
[----:B------:R-:W-:Y:S05]  /*7c90*/  BSYNC B0 ;  /* 0x0000000000007941 */ /* 0x000fea0003800000 */
.L_x_40:
[C---:B------:R-:W-:Y:S01]  /*7ca0*/  LEA R2, P0, R8.reuse, R2, 0x1 ;  /* 0x0000000208027211 */ /* 0x040fe200078008ff */
[----:B------:R-:W-:Y:S01]  /*7cb0*/  ULDC.64 UR6, c[0x0][0x650] ;  /* 0x0001940000067ab9 */ /* 0x000fe20000000a00 */
[----:B-----5:R-:W-:Y:S01]  /*7cc0*/  IMAD.U32 R4, RZ, RZ, UR16 ;  /* 0x00000010ff047e24 */ /* 0x020fe2000f8e00ff */
[----:B0-2---:R-:W-:Y:S01]  /*7cd0*/  PRMT R18, RZ, 0x7610, R18 ;  /* 0x00007610ff127816 */ /* 0x005fe20000000012 */
[----:B------:R-:W-:Y:S01]  /*7ce0*/  IMAD.MOV.U32 R6, RZ, RZ, -0x1 ;  /* 0xffffffffff067424 */ /* 0x000fe200078e00ff */
[----:B------:R-:W-:Y:S01]  /*7cf0*/  LEA.HI.X R3, R8, R3, R0, 0x1, P0 ;  /* 0x0000000308037211 */ /* 0x000fe200000f0c00 */
[----:B------:R0:W-:Y:S01]  /*7d00*/  SYNCS.ARRIVE.TRANS64.A1T0 RZ, [R4+UR21], RZ ;  /* 0x000000ff04ff79a7 */ /* 0x0001e20008100015 */
[----:B------:R-:W-:Y:S01]  /*7d10*/  ISETP.GE.U32.AND P0, PT, R2, UR6, PT ;  /* 0x0000000602007c0c */ /* 0x000fe2000bf06070 */
[----:B------:R-:W-:-:S03]  /*7d20*/  IMAD.MOV.U32 R5, RZ, RZ, -0x1 ;  /* 0xffffffffff057424 */ /* 0x000fc600078e00ff */
[----:B------:R-:W-:Y:S01]  /*7d30*/  ISETP.GE.U32.AND.EX P0, PT, R3, UR7, PT, P0 ;  /* 0x0000000703007c0c */ /* 0x000fe2000bf06100 */
[----:B0-----:R-:W-:-:S12]  /*7d40*/  IMAD.MOV.U32 R4, RZ, RZ, -0x1 ;  /* 0xffffffffff047424 */ /* 0x001fd800078e00ff */
[----:B------:R-:W-:Y:S05]  /*7d50*/  @P0 BRA `(.L_x_171) ;  /* 0x0000000400600947 */ /* 0x000fea0003800000 */
[----:B------:R-:W0:Y:S01]  /*7d60*/  S2R R28, SR_CTAID.X ;  /* 0x00000000001c7919 */ /* 0x000e220000002500 */
[----:B------:R-:W2:Y:S01]  /*7d70*/  LDC.64 R22, c[0x0][0x628] ;  /* 0x00018a00ff167b82 */ /* 0x000ea20000000a00 */
[----:B------:R-:W-:Y:S01]  /*7d80*/  ULDC UR6, c[0x0][0x150] ;  /* 0x0000540000067ab9 */ /* 0x000fe20000000800 */
[----:B-1--4-:R-:W-:Y:S01]  /*7d90*/  IMAD.MOV.U32 R20, RZ, RZ, R2 ;  /* 0x000000ffff147224 */ /* 0x012fe200078e0002 */
[----:B------:R-:W1:Y:S01]  /*7da0*/  S2R R30, SR_CTAID.Y ;  /* 0x00000000001e7919 */ /* 0x000e620000002600 */
[----:B------:R-:W-:-:S04]  /*7db0*/  IMAD.MOV.U32 R21, RZ, RZ, R3 ;  /* 0x000000ffff157224 */ /* 0x000fc800078e0003 */
[----:B------:R-:W4:Y:S08]  /*7dc0*/  LDC R31, c[0x0][0x144] ;  /* 0x00005100ff1f7b82 */ /* 0x000f300000000800 */
[----:B------:R-:W1:Y:S08]  /*7dd0*/  LDC R6, c[0x0][0x630] ;  /* 0x00018c00ff067b82 */ /* 0x000e700000000800 */
[----:B------:R-:W1:Y:S01]  /*7de0*/  LDC.64 R26, c[0x0][0x620] ;  /* 0x00018800ff1a7b82 */ /* 0x000e620000000a00 */
[----:B--2---:R-:W-:-:S04]  /*7df0*/  ISETP.NE.U32.AND P0, PT, R22, RZ, PT ;  /* 0x000000ff1600720c */ /* 0x004fc80003f05070 */
[----:B------:R-:W-:Y:S02]  /*7e00*/  ISETP.NE.AND.EX P0, PT, R23, RZ, PT, P0 ;  /* 0x000000ff1700720c */ /* 0x000fe40003f05300 */
[----:B0-----:R-:W-:-:S05]  /*7e10*/  I2FP.F32.U32 R4, R28 ;  /* 0x0000001c00047245 */ /* 0x001fca0000201000 */
[----:B------:R-:W-:-:S04]  /*7e20*/  FMUL R4, R4, UR6 ;  /* 0x0000000604047c20 */ /* 0x000fc80008400000 */
[----:B------:R0:W2:Y:S02]  /*7e30*/  F2I.U32.TRUNC.NTZ R29, R4 ;  /* 0x00000004001d7305 */ /* 0x0000a4000020f000 */
[----:B----4-:R-:W-:Y:S05]  /*7e40*/  @!P0 BRA `(.L_x_172) ;  /* 0x0000000000288947 */ /* 0x010fea0003800000 */
[----:B------:R-:W4:Y:S02]  /*7e50*/  LDC R5, c[0x0][0x634] ;  /* 0x00018d00ff057b82 */ /* 0x000f240000000800 */
[----:B----4-:R-:W-:-:S05]  /*7e60*/  IADD3 R21, P0, R2, R5, RZ ;  /* 0x0000000502157210 */ /* 0x010fca0007f1e0ff */
[----:B---3--:R-:W-:-:S04]  /*7e70*/  IMAD.X R25, RZ, RZ, R3, P0 ;  /* 0x000000ffff197224 */ /* 0x008fc800000e0603 */
[----:B0-----:R-:W-:-:S04]  /*7e80*/  IMAD.WIDE.U32 R4, R25, R22, RZ ;  /* 0x0000001619047225 */ /* 0x001fc800078e00ff */
[----:B------:R-:W-:-:S04]  /*7e90*/  IMAD.WIDE.U32 R18, P0, R21, R23, R4 ;  /* 0x0000001715127225 */ /* 0x000fc80007800004 */
[----:B------:R-:W-:-:S04]  /*7ea0*/  IMAD.WIDE.U32 R4, R21, R22, RZ ;  /* 0x0000001615047225 */ /* 0x000fc800078e00ff */
[----:B------:R-:W-:Y:S01]  /*7eb0*/  IMAD.X R21, RZ, RZ, RZ, P0 ;  /* 0x000000ffff157224 */ /* 0x000fe200000e06ff */
[----:B------:R-:W-:Y:S01]  /*7ec0*/  IADD3 RZ, P0, R5, R18, RZ ;  /* 0x0000001205ff7210 */ /* 0x000fe20007f1e0ff */
[----:B------:R-:W-:-:S04]  /*7ed0*/  IMAD.MOV.U32 R20, RZ, RZ, R19 ;  /* 0x000000ffff147224 */ /* 0x000fc800078e0013 */
[----:B------:R-:W-:-:S08]  /*7ee0*/  IMAD.WIDE.U32.X R20, R25, R23, R20, P0 ;  /* 0x0000001719147225 */ /* 0x000fd000000e0414 */
.L_x_172:
[-CC-:B-1-3--:R-:W-:Y:S01]  /*7ef0*/  SHF.R.U64 R24, R20, R6.reuse, R21.reuse ;  /* 0x0000000614187219 */ /* 0x18afe20000001215 */
[----:B------:R-:W1:Y:S01]  /*7f00*/  LDC.64 R34, c[0x0][0x640] ;  /* 0x00019000ff227b82 */ /* 0x000e620000000a00 */
[----:B0-----:R-:W-:Y:S01]  /*7f10*/  SHF.R.U32.HI R4, RZ, R6, R21 ;  /* 0x00000006ff047219 */ /* 0x001fe20000011615 */
[----:B--2---:R-:W-:Y:S01]  /*7f20*/  IMAD.MOV R29, RZ, RZ, -R29 ;  /* 0x000000ffff1d7224 */ /* 0x004fe200078e0a1d */
[----:B------:R-:W-:Y:S01]  /*7f30*/  IADD3 R19, P0, RZ, -R24, RZ ;  /* 0x80000018ff137210 */ /* 0x000fe20007f1e0ff */
[----:B------:R-:W-:Y:S01]  /*7f40*/  ULDC UR6, c[0x0][0x154] ;  /* 0x0000550000067ab9 */ /* 0x000fe20000000800 */
[----:B------:R-:W-:Y:S02]  /*7f50*/  IMAD.MOV.U32 R21, RZ, RZ, 0x1 ;  /* 0x00000001ff157424 */ /* 0x000fe400078e00ff */
[----:B------:R-:W-:Y:S01]  /*7f60*/  IMAD R29, R31, R29, R28 ;  /* 0x0000001d1f1d7224 */ /* 0x000fe200078e021c */
[----:B------:R-:W0:Y:S01]  /*7f70*/  LDC R18, c[0x0][0x618] ;  /* 0x00018600ff127b82 */ /* 0x000e220000000800 */
[----:B------:R-:W-:-:S04]  /*7f80*/  IMAD.X R5, RZ, RZ, ~R4, P0 ;  /* 0x000000ffff057224 */ /* 0x000fc800000e0e04 */
[-C--:B------:R-:W-:Y:S02]  /*7f90*/  IMAD R6, R5, R26.reuse, RZ ;  /* 0x0000001a05067224 */ /* 0x080fe400078e02ff */
[C---:B------:R-:W-:Y:S01]  /*7fa0*/  IMAD.WIDE.U32 R4, R19.reuse, R26, R2 ;  /* 0x0000001a13047225 */ /* 0x040fe200078e0002 */
[----:B------:R-:W2:Y:S03]  /*7fb0*/  LDC R20, c[0x0][0x608] ;  /* 0x00018200ff147b82 */ /* 0x000ea60000000800 */
[----:B------:R-:W-:Y:S01]  /*7fc0*/  IMAD R19, R19, R27, R6 ;  /* 0x0000001b13137224 */ /* 0x000fe200078e0206 */
[----:B------:R-:W-:-:S03]  /*7fd0*/  I2FP.F32.U32 R6, R30 ;  /* 0x0000001e00067245 */ /* 0x000fc60000201000 */
[----:B------:R-:W-:Y:S01]  /*7fe0*/  IMAD.IADD R5, R5, 0x1, R19 ;  /* 0x0000000105057824 */ /* 0x000fe200078e0213 */
[----:B------:R-:W3:Y:S01]  /*7ff0*/  LDC R32, c[0x0][0x658] ;  /* 0x00019600ff207b82 */ /* 0x000ee20000000800 */
[----:B-1----:R-:W-:Y:S01]  /*8000*/  ISETP.NE.U32.AND P0, PT, R34, RZ, PT ;  /* 0x000000ff2200720c */ /* 0x002fe20003f05070 */
[----:B------:R-:W-:-:S03]  /*8010*/  IMAD.MOV.U32 R19, RZ, RZ, -0x1 ;  /* 0xffffffffff137424 */ /* 0x000fc600078e00ff */
[----:B------:R-:W-:-:S03]  /*8020*/  ISETP.NE.AND.EX P0, PT, R35, RZ, PT, P0 ;  /* 0x000000ff2300720c */ /* 0x000fc60003f05300 */
[----:B------:R-:W1:Y:S01]  /*8030*/  LDC R27, c[0x0][0x148] ;  /* 0x00005200ff1b7b82 */ /* 0x000e620000000800 */
[-CC-:B0-----:R-:W-:Y:S02]  /*8040*/  SHF.R.U64 R22, R4, R18.reuse, R5.reuse ;  /* 0x0000001204167219 */ /* 0x181fe40000001205 */
[----:B------:R-:W-:Y:S01]  /*8050*/  SHF.R.U32.HI R5, RZ, R18, R5 ;  /* 0x00000012ff057219 */ /* 0x000fe20000011605 */
[----:B------:R-:W-:-:S04]  /*8060*/  FMUL R18, R6, UR6 ;  /* 0x0000000606127c20 */ /* 0x000fc80008400000 */
[----:B------:R-:W0:Y:S01]  /*8070*/  LDC R28, c[0x0][0x600] ;  /* 0x00018000ff1c7b82 */ /* 0x000e220000000800 */
[----:B------:R4:W0:Y:S01]  /*8080*/  F2I.U32.TRUNC.NTZ R25, R18 ;  /* 0x0000001200197305 */ /* 0x000822000020f000 */
[-CC-:B--2---:R-:W-:Y:S02]  /*8090*/  SHF.R.U64 R6, R22, R20.reuse, R5.reuse ;  /* 0x0000001416067219 */ /* 0x184fe40000001205 */
[----:B------:R-:W-:-:S04]  /*80a0*/  SHF.R.U32.HI R5, RZ, R20, R5 ;  /* 0x00000014ff057219 */ /* 0x000fc80000011605 */
[----:B------:R-:W2:Y:S01]  /*80b0*/  LDC R33, c[0x0][0x648] ;  /* 0x00019200ff217b82 */ /* 0x000ea20000000800 */
[-CC-:B---3--:R-:W-:Y:S02]  /*80c0*/  SHF.R.U64 R26, R6, R32.reuse, R5.reuse ;  /* 0x00000020061a7219 */ /* 0x188fe40000001205 */
[-C--:B------:R-:W-:Y:S02]  /*80d0*/  SHF.L.U32 R19, R19, R32.reuse, RZ ;  /* 0x0000002013137219 */ /* 0x080fe400000006ff */
[-C--:B------:R-:W-:Y:S01]  /*80e0*/  SHF.R.U32.HI R5, RZ, R32.reuse, R5 ;  /* 0x00000020ff057219 */ /* 0x080fe20000011605 */
[----:B------:R-:W-:Y:S01]  /*80f0*/  IMAD.MOV.U32 R4, RZ, RZ, R26 ;  /* 0x000000ffff047224 */ /* 0x000fe200078e001a */
[----:B------:R-:W-:Y:S01]  /*8100*/  SHF.L.U32 R32, R21, R32, RZ ;  /* 0x0000002015207219 */ /* 0x000fe200000006ff */
[----:B------:R-:W3:Y:S01]  /*8110*/  LDC R36, c[0x0][0x638] ;  /* 0x00018e00ff247b82 */ /* 0x000ee20000000800 */
[----:B------:R-:W-:-:S07]  /*8120*/  LOP3.LUT R31, RZ, R19, RZ, 0x33, !PT ;  /* 0x00000013ff1f7212 */ /* 0x000fce00078e33ff */
[----:B------:R-:W0:Y:S01]  /*8130*/  LDC R37, c[0x0][0x610] ;  /* 0x00018400ff257b82 */ /* 0x000e220000000800 */
[----:B----4-:R-:W-:Y:S05]  /*8140*/  @!P0 BRA `(.L_x_173) ;  /* 0x0000000000288947 */ /* 0x010fea0003800000 */
[----:B------:R-:W4:Y:S02]  /*8150*/  LDC R21, c[0x0][0x64c] ;  /* 0x00019300ff157b82 */ /* 0x000f240000000800 */
[----:B----4-:R-:W-:-:S05]  /*8160*/  IADD3 R21, P0, R26, R21, RZ ;  /* 0x000000151a157210 */ /* 0x010fca0007f1e0ff */
        /* <DEDUP_REMOVED lines=8> */
.L_x_173:
[----:B--2---:R-:W-:Y:S01]  /*81f0*/  SHF.R.U64 R4, R4, R33, R5 ;  /* 0x0000002104047219 */ /* 0x004fe20000001205 */
[----:B0-----:R-:W-:Y:S01]  /*8200*/  VIADD R21, R28, 0xffffffff ;  /* 0xffffffff1c157836 */ /* 0x001fe20000000000 */
[----:B------:R-:W-:Y:S01]  /*8210*/  LOP3.LUT R19, R6, R31, RZ, 0xc0, !PT ;  /* 0x0000001f06137212 */ /* 0x000fe200078ec0ff */
[----:B------:R-:W-:Y:S02]  /*8220*/  IMAD.MOV R25, RZ, RZ, -R25 ;  /* 0x000000ffff197224 */ /* 0x000fe400078e0a19 */
[----:B------:R-:W-:Y:S02]  /*8230*/  IMAD.MOV R5, RZ, RZ, -R4 ;  /* 0x000000ffff057224 */ /* 0x000fe400078e0a04 */
[----:B------:R-:W-:Y:S01]  /*8240*/  IMAD R6, R32, R4, R19 ;  /* 0x0000000420067224 */ /* 0x000fe200078e0213 */
[----:B------:R-:W-:Y:S01]  /*8250*/  LOP3.LUT R19, R22, R21, RZ, 0xc0, !PT ;  /* 0x0000001516137212 */ /* 0x000fe200078ec0ff */
[----:B-1----:R-:W-:Y:S02]  /*8260*/  @P2 IMAD R29, R27, R25, R30 ;  /* 0x000000191b1d2224 */ /* 0x002fe400078e021e */
[----:B---3--:R-:W-:-:S02]  /*8270*/  IMAD R4, R5, R36, R26 ;  /* 0x0000002405047224 */ /* 0x008fc400078e021a */
[----:B------:R-:W-:Y:S02]  /*8280*/  IMAD R6, R6, R37, R29 ;  /* 0x0000002506067224 */ /* 0x000fe400078e021d */
[----:B------:R-:W-:Y:S02]  /*8290*/  IMAD R19, R4, R28, R19 ;  /* 0x0000001c04137224 */ /* 0x000fe400078e0213 */
[----:B------:R-:W-:Y:S02]  /*82a0*/  IMAD.MOV.U32 R18, RZ, RZ, 0x1 ;  /* 0x00000001ff127424 */ /* 0x000fe400078e00ff */
[----:B------:R-:W-:Y:S01]  /*82b0*/  IMAD.MOV.U32 R4, RZ, RZ, R24 ;  /* 0x000000ffff047224 */ /* 0x000fe200078e0018 */
[----:B------:R-:W-:Y:S02]  /*82c0*/  SEL R5, R19, R6, !P2 ;  /* 0x0000000613057207 */ /* 0x000fe40005000000 */
[----:B------:R-:W-:-:S07]  /*82d0*/  SEL R6, R6, R19, !P2 ;  /* 0x0000001306067207 */ /* 0x000fce0005000000 */
.L_x_171:
[----:B------:R-:W-:Y:S02]  /*82e0*/  LOP3.LUT P0, RZ, R18, 0xff, RZ, 0xc0, !PT ;  /* 0x000000ff12ff7812 */ /* 0x000fe4000780c0ff */
[----:B------:R-:W-:-:S11]  /*82f0*/  LOP3.LUT R150, R150, 0x1, RZ, 0x3c, !PT ;  /* 0x0000000196967812 */ /* 0x000fd600078e3cff */
[----:B------:R-:W-:Y:S05]  /*8300*/  @P0 BRA `(.L_x_174) ;  /* 0xffffff9400400947 */ /* 0x000fea000383ffff */
[----:B------:R-:W-:Y:S05]  /*8310*/  EXIT ;  /* 0x000000000000794d */ /* 0x000fea0003800000 */
.L_x_18:
[----:B------:R-:W-:-:S08]  /*8320*/  ISETP.NE.AND P0, PT, R18, RZ, PT ;  /* 0x000000ff1200720c */ /* 0x000fd00003f05270 */
[----:B--23-5:R-:W0:-:S00]  /*8330*/  USETMAXREG.DEALLOC.CTAPOOL 0x28 ;  /* 0x00000028000079c8 */ /* 0x02ce0000080e0500 */
[----:B------:R-:W-:Y:S05]  /*8340*/  @P0 EXIT ;  /* 0x000000000000094d */ /* 0x000fea0003800000 */
[----:B0-----:R-:W-:Y:S01]  /*8350*/  LOP3.LUT P0, RZ, R20, 0xff, RZ, 0xc0, !PT ;  /* 0x000000ff14ff7812 */ /* 0x001fe2000780c0ff */
[----:B------:R-:W-:Y:S02]  /*8360*/  IMAD.MOV.U32 R12, RZ, RZ, 0x1 ;  /* 0x00000001ff0c7424 */ /* 0x000fe400078e00ff */
[----:B------:R-:W-:-:S10]  /*8370*/  IMAD.MOV.U32 R15, RZ, RZ, RZ ;  /* 0x000000ffff0f7224 */ /* 0x000fd400078e00ff */
[----:B------:R-:W-:Y:S05]  /*8380*/  @!P0 BRA `(.L_x_175) ;  /* 0x0000000c00608947 */ /* 0x000fea0003800000 */
[----:B------:R-:W0:Y:S01]  /*8390*/  S2UR UR9, SR_CgaCtaId ;  /* 0x00000000000979c3 */ /* 0x000e220000008800 */
[----:B------:R-:W-:Y:S01]  /*83a0*/  ULDC UR5, c[0x0][0x658] ;  /* 0x0001960000057ab9 */ /* 0x000fe20000000800 */
[----:B------:R-:W-:Y:S01]  /*83b0*/  UMOV UR10, 0xffffffff ;  /* 0xffffffff000a7882 */ /* 0x000fe20000000000 */
[----:B------:R-:W-:Y:S01]  /*83c0*/  UMOV UR11, 0x1 ;  /* 0x00000001000b7882 */ /* 0x000fe20000000000 */
[----:B------:R-:W-:Y:S01]  /*83d0*/  USHF.L.U32 UR10, UR10, UR5, URZ ;  /* 0x000000050a0a7299 */ /* 0x000fe2000800063f */
[----:B------:R-:W-:Y:S01]  /*83e0*/  LOP3.LUT P0, RZ, R11, 0x1f, RZ, 0xc0, !PT ;  /* 0x0000001f0bff7812 */ /* 0x000fe2000780c0ff */
[----:B------:R-:W-:Y:S01]  /*83f0*/  BSSY B0, `(.L_x_175) ;  /* 0x00000d1000007945 */ /* 0x000fe20003800000 */
[C---:B------:R-:W-:Y:S01]  /*8400*/  ISETP.NE.AND P3, PT, R10.reuse, RZ, PT ;  /* 0x000000ff0a00720c */ /* 0x040fe20003f65270 */
[----:B------:R-:W-:Y:S01]  /*8410*/  ULOP3.LUT UR14, URZ, UR10, URZ, 0x33, !UPT ;  /* 0x0000000a3f0e7292 */ /* 0x000fe2000f8e333f */
[----:B------:R-:W-:Y:S01]  /*8420*/  ISETP.NE.OR P0, PT, R10, RZ, !P0 ;  /* 0x000000ff0a00720c */ /* 0x000fe20004705670 */
[----:B------:R-:W-:Y:S01]  /*8430*/  IMAD.MOV.U32 R14, RZ, RZ, 0x1 ;  /* 0x00000001ff0e7424 */ /* 0x000fe200078e00ff */
[----:B------:R-:W-:Y:S01]  /*8440*/  LOP3.LUT R13, R7, 0x2, RZ, 0xfc, !PT ;  /* 0x00000002070d7812 */ /* 0x000fe200078efcff */
[----:B------:R-:W-:Y:S01]  /*8450*/  IMAD.MOV.U32 R12, RZ, RZ, 0x1 ;  /* 0x00000001ff0c7424 */ /* 0x000fe200078e00ff */
[----:B------:R-:W-:Y:S01]  /*8460*/  ULDC UR4, c[0x0][0x600] ;  /* 0x0001800000047ab9 */ /* 0x000fe20000000800 */
[----:B------:R-:W-:Y:S01]  /*8470*/  IMAD.MOV.U32 R15, RZ, RZ, RZ ;  /* 0x000000ffff0f7224 */ /* 0x000fe200078e00ff */
[----:B------:R-:W-:Y:S01]  /*8480*/  UMOV UR15, 0x5 ;  /* 0x00000005000f7882 */ /* 0x000fe20000000000 */
[----:B------:R-:W-:-:S02]  /*8490*/  UIADD3 UR25, UR13, 0x1, URZ ;  /* 0x000000010d197890 */ /* 0x000fc4000fffe03f */
[----:B------:R-:W-:Y:S02]  /*84a0*/  UIADD3 UR4, UR4, -0x1, URZ ;  /* 0xffffffff04047890 */ /* 0x000fe4000fffe03f */
[----:B------:R-:W-:Y:S01]  /*84b0*/  USHF.L.U32 UR5, UR11, UR5, URZ ;  /* 0x000000050b057299 */ /* 0x000fe2000800063f */
[----:B------:R-:W-:Y:S01]  /*84c0*/  ULDC.64 UR26, c[0x0][0x198] ;  /* 0x00006600001a7ab9 */ /* 0x000fe20000000a00 */
[----:B0-----:R-:W-:Y:S02]  /*84d0*/  ULOP3.LUT UR8, UR9, 0x1, URZ, 0xc0, !UPT ;  /* 0x0000000109087892 */ /* 0x001fe4000f8ec03f */
[----:B------:R-:W-:Y:S02]  /*84e0*/  USHF.R.U32.HI UR28, URZ, 0x1, UR9 ;  /* 0x000000013f1c7899 */ /* 0x000fe40008011609 */
[----:B------:R-:W-:Y:S02]  /*84f0*/  USHF.L.U32 UR6, UR9, 0x6, URZ ;  /* 0x0000000609067899 */ /* 0x000fe4000800063f */
[----:B------:R-:W-:-:S02]  /*8500*/  USHF.L.U32 UR7, UR9, 0xc, URZ ;  /* 0x0000000c09077899 */ /* 0x000fc4000800063f */
[----:B------:R-:W-:Y:S02]  /*8510*/  ULOP3.LUT UR9, UR9, 0xfffffffe, URZ, 0xc0, !UPT ;  /* 0xfffffffe09097892 */ /* 0x000fe4000f8ec03f */
[----:B------:R-:W-:Y:S02]  /*8520*/  UISETP.GT.U32.AND UP0, UPT, UR8, 0xffff, UPT ;  /* 0x0000ffff0800788c */ /* 0x000fe4000bf04070 */
[----:B------:R-:W-:Y:S02]  /*8530*/  USHF.L.U32 UR10, UR11, UR9, URZ ;  /* 0x000000090b0a7299 */ /* 0x000fe4000800063f */
[----:B------:R-:W-:Y:S02]  /*8540*/  ULOP3.LUT UR9, UR9, 0x1, URZ, 0xfc, !UPT ;  /* 0x0000000109097892 */ /* 0x000fe4000f8efc3f */
[----:B------:R-:W-:Y:S02]  /*8550*/  USEL UR8, UR8, 0xffff, !UP0 ;  /* 0x0000ffff08087887 */ /* 0x000fe4000c000000 */
[----:B------:R-:W-:-:S02]  /*8560*/  USHF.L.U32 UR9, UR11, UR9, URZ ;  /* 0x000000090b097299 */ /* 0x000fc4000800063f */
[----:B------:R-:W-:Y:S02]  /*8570*/  ULOP3.LUT UR8, UR8, 0xffff, URZ, 0xc0, !UPT ;  /* 0x0000ffff08087892 */ /* 0x000fe4000f8ec03f */
[----:B------:R-:W-:Y:S02]  /*8580*/  ULOP3.LUT UR6, UR6, 0x40, URZ, 0xc0, !UPT ;  /* 0x0000004006067892 */ /* 0x000fe4000f8ec03f */
[----:B------:R-:W-:Y:S02]  /*8590*/  ULOP3.LUT UR7, UR7, 0x1000, URZ, 0xc0, !UPT ;  /* 0x0000100007077892 */ /* 0x000fe4000f8ec03f */
[----:B------:R-:W-:Y:S02]  /*85a0*/  ULOP3.LUT UR20, UR10, UR9, URZ, 0xfc, !UPT ;  /* 0x000000090a147292 */ /* 0x000fe4000f8efc3f */
[----:B------:R-:W-:-:S12]  /*85b0*/  USHF.L.U32 UR15, UR15, UR8, URZ ;  /* 0x000000080f0f7299 */ /* 0x000fd8000800063f */
.L_x_187:
[----:B------:R-:W-:-:S03]  /*85c0*/  UMOV UR8, 0xffffffff ;  /* 0xffffffff00087882 */ /* 0x000fc60000000000 */
[----:B------:R-:W-:Y:S05]  /*85d0*/  BRA.DIV UR8, `(.L_x_176) ;  /* 0x0000001608e47947 */ /* 0x000fea000b800000 */
[----:B------:R-:W-:-:S13]  /*85e0*/  ELECT P1, URZ, PT ;  /* 0x00000000003f782f */ /* 0x000fda0003820000 */
.L_x_214:
[----:B------:R-:W0:Y:S01]  /*85f0*/  LDC R10, c[0x0][0x28c] ;  /* 0x0000a300ff0a7b82 */ /* 0x000e220000000800 */
[----:B------:R-:W-:Y:S01]  /*8600*/  BSSY B1, `(.L_x_177) ;  /* 0x000003c000017945 */ /* 0x000fe20003800000 */
[----:B0-----:R-:W-:-:S13]  /*8610*/  ISETP.LT.OR P1, PT, R10, 0x1, !P1 ;  /* 0x000000010a00780c */ /* 0x001fda0004f21670 */
[----:B------:R-:W-:Y:S05]  /*8620*/  @P1 BRA `(.L_x_178) ;  /* 0x0000000000e41947 */ /* 0x000fea0003800000 */
[----:B------:R-:W-:Y:S01]  /*8630*/  LEA R10, R6, UR28, 0x1 ;  /* 0x0000001c060a7c11 */ /* 0x000fe2000f8e08ff */
[----:B------:R-:W-:Y:S01]  /*8640*/  IMAD.MOV.U32 R18, RZ, RZ, RZ ;  /* 0x000000ffff127224 */ /* 0x000fe200078e00ff */
[----:B------:R-:W-:Y:S01]  /*8650*/  LEA R16, R5, UR6, 0x7 ;  /* 0x0000000605107c11 */ /* 0x000fe2000f8e38ff */
[----:B------:R-:W-:Y:S02]  /*8660*/  IMAD.U32 R20, RZ, RZ, UR25 ;  /* 0x00000019ff147e24 */ /* 0x000fe4000f8e00ff */
[----:B------:R-:W-:Y:S02]  /*8670*/  IMAD.MOV.U32 R5, RZ, RZ, R12 ;  /* 0x000000ffff057224 */ /* 0x000fe400078e000c */
[----:B------:R-:W-:Y:S02]  /*8680*/  IMAD.MOV.U32 R6, RZ, RZ, R15 ;  /* 0x000000ffff067224 */ /* 0x000fe400078e000f */
[----:B------:R-:W-:-:S07]  /*8690*/  IMAD.SHL.U32 R17, R10, 0x20, RZ ;  /* 0x000000200a117824 */ /* 0x000fce00078e00ff */
.L_x_182:
[----:B------:R-:W0:Y:S01]  /*86a0*/  S2R R11, SR_CgaCtaId ;  /* 0x00000000000b7919 */ /* 0x000e220000008800 */
[----:B------:R-:W-:-:S04]  /*86b0*/  MOV R10, 0x400 ;  /* 0x00000400000a7802 */ /* 0x000fc80000000f00 */
[----:B0-----:R-:W-:Y:S02]  /*86c0*/  LEA R21, R11, R10, 0x18 ;  /* 0x0000000a0b157211 */ /* 0x001fe400078ec0ff */
[----:B------:R-:W-:Y:S01]  /*86d0*/  SHF.L.U32 R10, R5, 0x1f, RZ ;  /* 0x0000001f050a7819 */ /* 0x000fe200000006ff */
[----:B------:R-:W0:Y:S02]  /*86e0*/  @!P3 LDC R11, c[0x0][0x500] ;  /* 0x00014000ff0bbb82 */ /* 0x000e240000000800 */
[----:B------:R-:W-:-:S04]  /*86f0*/  IMAD R19, R6, 0x8, R21 ;  /* 0x0000000806137824 */ /* 0x000fc800078e0215 */
[----:B------:R-:W1:Y:S02]  /*8700*/  SYNCS.PHASECHK.TRANS64.TRYWAIT P1, [R19+URZ+0x90], R10 ;  /* 0x0000900a130075a7 */ /* 0x000e64000802017f */
[----:B-1----:R-:W-:Y:S05]  /*8710*/  @!P1 BRA `(.L_x_179) ;  /* 0x0000001400b49947 */ /* 0x002fea0003800000 */
.L_x_215:
[----:B-1----:R-:W-:Y:S01]  /*8720*/  PRMT R10, R13, 0x9910, RZ ;  /* 0x000099100d0a7816 */ /* 0x002fe200000000ff */
[----:B0-----:R0:W-:Y:S03]  /*8730*/  @!P3 SYNCS.ARRIVE.TRANS64 RZ, [R19+URZ], R11 ;  /* 0x0000000b13ffb9a7 */ /* 0x0011e6000800003f */
[----:B------:R-:W-:-:S13]  /*8740*/  ISETP.NE.AND P1, PT, R10, 0x2, PT ;  /* 0x000000020a00780c */ /* 0x000fda0003f25270 */
[----:B0-----:R-:W-:Y:S05]  /*8750*/  @P1 BRA `(.L_x_180) ;  /* 0x0000000000041947 */ /* 0x001fea0003800000 */
[----:B------:R-:W-:Y:S01]  /*8760*/  BPT.TRAP 0x1 ;  /* 0x000000040000795c */ /* 0x000fe20000300000 */
.L_x_180:
[----:B------:R-:W-:Y:S05]  /*8770*/  @P0 BRA `(.L_x_181) ;  /* 0x0000000000040947 */ /* 0x000fea0003800000 */
[----:B------:R-:W-:Y:S01]  /*8780*/  BPT.TRAP 0x1 ;  /* 0x000000040000795c */ /* 0x000fe20000300000 */
.L_x_181:
[----:B------:R-:W-:Y:S01]  /*8790*/  LEA R10, R6, UR28, 0x1 ;  /* 0x0000001c060a7c11 */ /* 0x000fe2000f8e08ff */
[----:B------:R-:W-:Y:S01]  /*87a0*/  VIADD R20, R20, 0xffffffff ;  /* 0xffffffff14147836 */ /* 0x000fe20000000000 */
[----:B------:R-:W-:Y:S01]  /*87b0*/  R2UR UR11, R6 ;  /* 0x00000000060b72ca */ /* 0x000fe200000e0000 */
[----:B------:R-:W-:Y:S01]  /*87c0*/  UIADD3 UR16, UP0, UR26, 0xf0, URZ ;  /* 0x000000f01a107890 */ /* 0x000fe2000ff1e03f */
[----:B------:R-:W-:Y:S01]  /*87d0*/  R2UR UR22, R21 ;  /* 0x00000000151672ca */ /* 0x000fe200000e0000 */
[----:B------:R-:W-:Y:S01]  /*87e0*/  IMAD.U32 R10, R10, 0x800, R21 ;  /* 0x000008000a0a7824 */ /* 0x000fe200078e0015 */
[----:B------:R-:W-:Y:S01]  /*87f0*/  R2UR UR23, R17 ;  /* 0x00000000111772ca */ /* 0x000fe200000e0000 */
[----:B------:R-:W-:Y:S01]  /*8800*/  UIADD3 UR30, UP1, UR26, 0x1f0, URZ ;  /* 0x000001f01a1e7890 */ /* 0x000fe2000ff3e03f */
[----:B------:R-:W-:Y:S01]  /*8810*/  R2UR UR9, R19 ;  /* 0x00000000130972ca */ /* 0x000fe200000e0000 */
[----:B------:R-:W-:Y:S01]  /*8820*/  UIADD3.X UR17, URZ, UR27, URZ, UP0, !UPT ;  /* 0x0000001b3f117290 */ /* 0x000fe200087fe43f */
[----:B------:R-:W-:Y:S01]  /*8830*/  R2UR UR8, R10 ;  /* 0x000000000a0872ca */ /* 0x000fe200000e0000 */
[----:B------:R-:W-:Y:S01]  /*8840*/  UPRMT UR21, URZ, 0x5410, UR15 ;  /* 0x000054103f157896 */ /* 0x000fe2000800000f */
[----:B------:R-:W-:Y:S01]  /*8850*/  R2UR UR10, R18 ;  /* 0x00000000120a72ca */ /* 0x000fe200000e0000 */
[----:B------:R-:W-:Y:S01]  /*8860*/  VIADD R6, R6, 0x1 ;  /* 0x0000000106067836 */ /* 0x000fe20000000000 */
[----:B------:R-:W-:Y:S01]  /*8870*/  R2UR UR12, R4 ;  /* 0x00000000040c72ca */ /* 0x000fe200000e0000 */
[----:B------:R-:W-:Y:S01]  /*8880*/  ULEA UR11, UR11, UR7, 0xd ;  /* 0x000000070b0b7291 */ /* 0x000fe2000f8e683f */
[----:B------:R-:W-:Y:S01]  /*8890*/  R2UR UR24, R16 ;  /* 0x00000000101872ca */ /* 0x000fe200000e0000 */
[----:B------:R-:W-:Y:S01]  /*88a0*/  UPRMT UR29, URZ, 0x5410, UR20 ;  /* 0x000054103f1d7896 */ /* 0x000fe20008000014 */
[----:B------:R-:W-:Y:S01]  /*88b0*/  ISETP.GT.AND P4, PT, R20, 0x1, PT ;  /* 0x000000011400780c */ /* 0x000fe20003f84270 */
[----:B------:R-:W-:Y:S01]  /*88c0*/  UIADD3 UR22, UR22, 0x12200, UR11 ;  /* 0x0001220016167890 */ /* 0x000fe2000fffe00b */
[----:B------:R-:W-:Y:S01]  /*88d0*/  ISETP.NE.AND P1, PT, R6, 0x12, PT ;  /* 0x000000120600780c */ /* 0x000fe20003f25270 */
[----:B------:R-:W-:Y:S01]  /*88e0*/  UIADD3.X UR31, URZ, UR27, URZ, UP1, !UPT ;  /* 0x0000001b3f1f7290 */ /* 0x000fe20008ffe43f */
[----:B------:R-:W-:Y:S01]  /*88f0*/  VIADD R18, R18, 0x40 ;  /* 0x0000004012127836 */ /* 0x000fe20000000000 */
[----:B------:R-:W-:Y:S01]  /*8900*/  UIADD3 UR8, UR8, 0x200, URZ ;  /* 0x0000020008087890 */ /* 0x000fe2000fffe03f */
[----:B------:R-:W-:Y:S01]  /*8910*/  SEL R10, RZ, 0x1, P1 ;  /* 0x00000001ff0a7807 */ /* 0x000fe20000800000 */
[----:B------:R-:W-:Y:S01]  /*8920*/  UMOV UR18, 0x0 ;  /* 0x0000000000127882 */ /* 0x000fe20000000000 */
[----:B------:R-:W-:Y:S01]  /*8930*/  UMOV UR19, 0x10000000 ;  /* 0x1000000000137882 */ /* 0x000fe20000000000 */
[----:B------:R-:W-:Y:S01]  /*8940*/  UMOV UR11, UR23 ;  /* 0x00000017000b7c82 */ /* 0x000fe20008000000 */
[----:B------:R-:W-:-:S02]  /*8950*/  LOP3.LUT R5, R5, R10, RZ, 0x3c, !PT ;  /* 0x0000000a05057212 */ /* 0x000fc400078e3cff */
[----:B------:R-:W-:Y:S02]  /*8960*/  SEL R6, R6, RZ, P1 ;  /* 0x000000ff06067207 */ /* 0x000fe40000800000 */
[----:B------:R0:W-:Y:S02]  /*8970*/  UTMALDG.3D.MULTICAST [UR8], [UR16], UR21, desc[UR18] ;  /* 0x00001208100073b4 */ /* 0x0001e40008011815 */
[----:B0-----:R-:W-:Y:S01]  /*8980*/  UMOV UR8, UR22 ;  /* 0x0000001600087c82 */ /* 0x001fe20008000000 */
[----:B------:R-:W-:Y:S02]  /*8990*/  UMOV UR11, UR24 ;  /* 0x00000018000b7c82 */ /* 0x000fe40008000000 */
[----:B------:R0:W-:Y:S02]  /*89a0*/  UTMALDG.3D.MULTICAST [UR8], [UR30], UR29, desc[UR18] ;  /* 0x000012081e0073b4 */ /* 0x0001e4000801181d */
[----:B0-----:R-:W-:Y:S05]  /*89b0*/  @P4 BRA `(.L_x_182) ;  /* 0xfffffffc00384947 */ /* 0x001fea000383ffff */
.L_x_178:
[----:B------:R-:W-:Y:S05]  /*89c0*/  BSYNC B1 ;  /* 0x0000000000017941 */ /* 0x000fea0003800000 */
.L_x_177:
[----:B------:R-:W-:Y:S01]  /*89d0*/  LOP3.LUT P5, RZ, R14, 0xff, RZ, 0xc0, !PT ;  /* 0x000000ff0eff7812 */ /* 0x000fe200078ac0ff */
[----:B------:R-:W-:Y:S01]  /*89e0*/  VIADD R6, R15, UR13 ;  /* 0x0000000d0f067c36 */ /* 0x000fe20008000000 */
[----:B------:R-:W-:Y:S01]  /*89f0*/  ULDC.64 UR8, c[0x0][0x650] ;  /* 0x0001940000087ab9 */ /* 0x000fe20000000a00 */
[----:B------:R-:W-:Y:S01]  /*8a00*/  IMAD.U32 R11, RZ, RZ, UR13 ;  /* 0x0000000dff0b7e24 */ /* 0x000fe2000f8e00ff */
[----:B------:R-:W-:Y:S01]  /*8a10*/  UISETP.GE.U32.AND UP0, UPT, UR13, 0x12, UPT ;  /* 0x000000120d00788c */ /* 0x000fe2000bf06070 */
[----:B------:R-:W-:Y:S01]  /*8a20*/  BSSY B1, `(.L_x_183) ;  /* 0x000006b000017945 */ /* 0x000fe20003800000 */
[----:B------:R-:W-:Y:S02]  /*8a30*/  ISETP.GT.U32.AND P1, PT, R6, 0x11, PT ;  /* 0x000000110600780c */ /* 0x000fe40003f24070 */
[----:B------:R-:W-:Y:S02]  /*8a40*/  PRMT R14, RZ, 0x7610, R14 ;  /* 0x00007610ff0e7816 */ /* 0x000fe4000000000e */
[----:B------:R-:W-:-:S02]  /*8a50*/  ISETP.LT.U32.AND P1, PT, R11, 0x12, P1 ;  /* 0x000000120b00780c */ /* 0x000fc40000f21070 */
[----:B------:R-:W-:Y:S01]  /*8a60*/  PLOP3.LUT P4, PT, PT, PT, UP0, 0x80, 0x0 ;  /* 0x000000000000781c */ /* 0x000fe20003f8f008 */
[----:B------:R-:W0:Y:S01]  /*8a70*/  @P5 S2R R5, SR_CgaCtaId ;  /* 0x0000000000055919 */ /* 0x000e220000008800 */
[----:B------:R-:W-:-:S04]  /*8a80*/  @P5 MOV R4, 0x400 ;  /* 0x0000040000045802 */ /* 0x000fc80000000f00 */
[----:B0-----:R-:W-:Y:S01]  /*8a90*/  @P5 LEA R10, R5, R4, 0x18 ;  /* 0x00000004050a5211 */ /* 0x001fe200078ec0ff */
[----:B------:R-:W-:-:S03]  /*8aa0*/  IMAD.WIDE.U32 R4, R6, 0x38e38e39, RZ ;  /* 0x38e38e3906047825 */ /* 0x000fc600078e00ff */
[----:B------:R0:W-:Y:S01]  /*8ab0*/  @P5 SYNCS.ARRIVE.TRANS64.A1T0 RZ, [R10+URZ+0x158], RZ ;  /* 0x000158ff0aff59a7 */ /* 0x0001e2000810003f */
[----:B------:R-:W-:Y:S01]  /*8ac0*/  IADD3 R2, P5, R2, R8, RZ ;  /* 0x0000000802027210 */ /* 0x000fe20007fbe0ff */
[----:B------:R-:W-:Y:S01]  /*8ad0*/  IMAD.MOV.U32 R4, RZ, RZ, -0x1 ;  /* 0xffffffffff047424 */ /* 0x000fe200078e00ff */
[----:B------:R-:W-:Y:S02]  /*8ae0*/  SHF.R.U32.HI R11, RZ, 0x2, R5 ;  /* 0x00000002ff0b7819 */ /* 0x000fe40000011605 */
[----:B------:R-:W-:Y:S01]  /*8af0*/  SEL R5, RZ, 0x1, !P1 ;  /* 0x00000001ff057807 */ /* 0x000fe20004800000 */
[----:B------:R-:W-:Y:S01]  /*8b00*/  IMAD.X R3, R3, 0x1, R0, P5 ;  /* 0x0000000103037824 */ /* 0x000fe200028e0600 */
[----:B------:R-:W-:Y:S01]  /*8b10*/  ISETP.GE.U32.AND P1, PT, R2, UR8, PT ;  /* 0x0000000802007c0c */ /* 0x000fe2000bf26070 */
[----:B------:R-:W-:Y:S01]  /*8b20*/  IMAD R15, R11, -0x12, R6 ;  /* 0xffffffee0b0f7824 */ /* 0x000fe200078e0206 */
[----:B------:R-:W-:Y:S01]  /*8b30*/  LOP3.LUT R12, R12, R5, RZ, 0x3c, !PT ;  /* 0x000000050c0c7212 */ /* 0x000fe200078e3cff */
[----:B------:R-:W-:Y:S01]  /*8b40*/  IMAD.MOV.U32 R6, RZ, RZ, -0x1 ;  /* 0xffffffffff067424 */ /* 0x000fe200078e00ff */
[----:B------:R-:W-:Y:S01]  /*8b50*/  ISETP.GE.U32.AND.EX P1, PT, R3, UR9, PT, P1 ;  /* 0x0000000903007c0c */ /* 0x000fe2000bf26110 */
[----:B------:R-:W-:Y:S01]  /*8b60*/  IMAD.MOV.U32 R5, RZ, RZ, -0x1 ;  /* 0xffffffffff057424 */ /* 0x000fe200078e00ff */
[----:B------:R-:W-:-:S02]  /*8b70*/  @P4 LOP3.LUT R12, R12, 0x1, R11, 0x78, !PT ;  /* 0x000000010c0c4812 */ /* 0x000fc400078e780b */
[----:B0-----:R-:W-:-:S09]  /*8b80*/  PRMT R10, RZ, 0x7610, R10 ;  /* 0x00007610ff0a7816 */ /* 0x001fd2000000000a */
[----:B------:R-:W-:Y:S05]  /*8b90*/  @P1 BRA `(.L_x_184) ;  /* 0x00000004004c1947 */ /* 0x000fea0003800000 */
[----:B------:R-:W0:Y:S01]  /*8ba0*/  S2R R17, SR_CTAID.X ;  /* 0x0000000000117919 */ /* 0x000e220000002500 */
[----:B------:R-:W-:Y:S01]  /*8bb0*/  ULDC.64 UR8, c[0x0][0x628] ;  /* 0x00018a0000087ab9 */ /* 0x000fe20000000a00 */
[----:B------:R-:W1:Y:S01]  /*8bc0*/  LDC R18, c[0x0][0x144] ;  /* 0x00005100ff127b82 */ /* 0x000e620000000800 */
[----:B------:R-:W-:Y:S01]  /*8bd0*/  ISETP.NE.U32.AND P1, PT, RZ, UR8, PT ;  /* 0x00000008ff007c0c */ /* 0x000fe2000bf25070 */
[----:B------:R-:W2:Y:S01]  /*8be0*/  S2R R6, SR_CTAID.Y ;  /* 0x0000000000067919 */ /* 0x000ea20000002600 */
[----:B------:R-:W-:Y:S01]  /*8bf0*/  ULDC UR10, c[0x0][0x150] ;  /* 0x00005400000a7ab9 */ /* 0x000fe20000000800 */
[----:B------:R-:W-:Y:S01]  /*8c00*/  ULDC UR11, c[0x0][0x630] ;  /* 0x00018c00000b7ab9 */ /* 0x000fe20000000800 */
[----:B------:R-:W-:Y:S01]  /*8c10*/  ISETP.NE.AND.EX P1, PT, RZ, UR9, PT, P1 ;  /* 0x00000009ff007c0c */ /* 0x000fe2000bf25310 */
[----:B------:R-:W-:Y:S01]  /*8c20*/  IMAD.MOV.U32 R4, RZ, RZ, R2 ;  /* 0x000000ffff047224 */ /* 0x000fe200078e0002 */
[----:B0-----:R-:W-:-:S05]  /*8c30*/  I2FP.F32.U32 R5, R17 ;  /* 0x0000001100057245 */ /* 0x001fca0000201000 */
[----:B------:R-:W-:Y:S01]  /*8c40*/  FMUL R20, R5, UR10 ;  /* 0x0000000a05147c20 */ /* 0x000fe20008400000 */
[----:B------:R-:W-:-:S05]  /*8c50*/  IMAD.MOV.U32 R5, RZ, RZ, R3 ;  /* 0x000000ffff057224 */ /* 0x000fca00078e0003 */
[----:B--2---:R-:W-:Y:S05]  /*8c60*/  @!P1 BRA `(.L_x_185) ;  /* 0x0000000000289947 */ /* 0x004fea0003800000 */
[----:B------:R-:W-:Y:S02]  /*8c70*/  ULDC UR10, c[0x0][0x634] ;  /* 0x00018d00000a7ab9 */ /* 0x000fe40000000800 */
[----:B------:R-:W-:-:S05]  /*8c80*/  IADD3 R5, P1, R2, UR10, RZ ;  /* 0x0000000a02057c10 */ /* 0x000fca000ff3e0ff */
[----:B------:R-:W-:-:S04]  /*8c90*/  IMAD.X R19, RZ, RZ, R3, P1 ;  /* 0x000000ffff137224 */ /* 0x000fc800008e0603 */
[----:B------:R-:W-:-:S04]  /*8ca0*/  IMAD.WIDE.U32 R10, R19, UR8, RZ ;  /* 0x00000008130a7c25 */ /* 0x000fc8000f8e00ff */
[----:B------:R-:W-:-:S04]  /*8cb0*/  IMAD.WIDE.U32 R10, P1, R5, UR9, R10 ;  /* 0x00000009050a7c25 */ /* 0x000fc8000f82000a */
[----:B------:R-:W-:-:S04]  /*8cc0*/  IMAD.WIDE.U32 R4, R5, UR8, RZ ;  /* 0x0000000805047c25 */ /* 0x000fc8000f8e00ff */
[----:B------:R-:W-:Y:S01]  /*8cd0*/  IMAD.MOV.U32 R4, RZ, RZ, R11 ;  /* 0x000000ffff047224 */ /* 0x000fe200078e000b */
[----:B------:R-:W-:Y:S01]  /*8ce0*/  IADD3 RZ, P4, R5, R10, RZ ;  /* 0x0000000a05ff7210 */ /* 0x000fe20007f9e0ff */
[----:B------:R-:W-:-:S04]  /*8cf0*/  IMAD.X R5, RZ, RZ, RZ, P1 ;  /* 0x000000ffff057224 */ /* 0x000fc800008e06ff */
[----:B------:R-:W-:-:S08]  /*8d00*/  IMAD.WIDE.U32.X R4, R19, UR9, R4, P4 ;  /* 0x0000000913047c25 */ /* 0x000fd0000a0e0404 */
.L_x_185:
[--C-:B------:R-:W-:Y:S01]  /*8d10*/  SHF.R.U64 R16, R4, UR11, R5.reuse ;  /* 0x0000000b04107c19 */ /* 0x100fe20008001205 */
[----:B------:R-:W0:Y:S01]  /*8d20*/  F2I.U32.TRUNC.NTZ R20, R20 ;  /* 0x0000001400147305 */ /* 0x000e22000020f000 */
[----:B------:R-:W-:Y:S01]  /*8d30*/  SHF.R.U32.HI R4, RZ, UR11, R5 ;  /* 0x0000000bff047c19 */ /* 0x000fe20008011605 */
[----:B------:R-:W-:Y:S01]  /*8d40*/  ULDC.64 UR8, c[0x0][0x620] ;  /* 0x0001880000087ab9 */ /* 0x000fe20000000a00 */
[----:B------:R-:W-:Y:S01]  /*8d50*/  IADD3 R11, P1, RZ, -R16, RZ ;  /* 0x80000010ff0b7210 */ /* 0x000fe20007f3e0ff */
[----:B------:R-:W-:Y:S01]  /*8d60*/  ULDC.64 UR10, c[0x0][0x640] ;  /* 0x00019000000a7ab9 */ /* 0x000fe20000000a00 */
[----:B------:R-:W2:Y:S03]  /*8d70*/  LDC R21, c[0x0][0x148] ;  /* 0x00005200ff157b82 */ /* 0x000ea60000000800 */
[----:B------:R-:W-:Y:S01]  /*8d80*/  IMAD.X R4, RZ, RZ, ~R4, P1 ;  /* 0x000000ffff047224 */ /* 0x000fe200008e0e04 */
[----:B------:R-:W-:-:S03]  /*8d90*/  ISETP.NE.U32.AND P1, PT, RZ, UR10, PT ;  /* 0x0000000aff007c0c */ /* 0x000fc6000bf25070 */
[----:B------:R-:W-:Y:S01]  /*8da0*/  IMAD R10, R4, UR8, RZ ;  /* 0x00000008040a7c24 */ /* 0x000fe2000f8e02ff */
[----:B------:R-:W-:Y:S01]  /*8db0*/  ISETP.NE.AND.EX P1, PT, RZ, UR11, PT, P1 ;  /* 0x0000000bff007c0c */ /* 0x000fe2000bf25310 */
[----:B------:R-:W-:Y:S01]  /*8dc0*/  IMAD.WIDE.U32 R4, R11, UR8, R2 ;  /* 0x000000080b047c25 */ /* 0x000fe2000f8e0002 */
[----:B------:R-:W-:-:S03]  /*8dd0*/  ULDC UR8, c[0x0][0x618] ;  /* 0x0001860000087ab9 */ /* 0x000fc60000000800 */
[----:B------:R-:W-:Y:S01]  /*8de0*/  IMAD R11, R11, UR9, R10 ;  /* 0x000000090b0b7c24 */ /* 0x000fe2000f8e020a */
[----:B------:R-:W-:Y:S01]  /*8df0*/  ULDC UR9, c[0x0][0x154] ;  /* 0x0000550000097ab9 */ /* 0x000fe20000000800 */
[----:B0-----:R-:W-:Y:S02]  /*8e00*/  IMAD.MOV R10, RZ, RZ, -R20 ;  /* 0x000000ffff0a7224 */ /* 0x001fe400078e0a14 */
[----:B------:R-:W-:Y:S02]  /*8e10*/  IMAD.IADD R5, R5, 0x1, R11 ;  /* 0x0000000105057824 */ /* 0x000fe400078e020b */
[----:B-1----:R-:W-:Y:S01]  /*8e20*/  IMAD R17, R18, R10, R17 ;  /* 0x0000000a12117224 */ /* 0x002fe200078e0211 */
[----:B------:R-:W-:Y:S02]  /*8e30*/  I2FP.F32.U32 R10, R6 ;  /* 0x00000006000a7245 */ /* 0x000fe40000201000 */
[--C-:B------:R-:W-:Y:S02]  /*8e40*/  SHF.R.U64 R18, R4, UR8, R5.reuse ;  /* 0x0000000804127c19 */ /* 0x100fe40008001205 */
[----:B------:R-:W-:Y:S01]  /*8e50*/  SHF.R.U32.HI R5, RZ, UR8, R5 ;  /* 0x00000008ff057c19 */ /* 0x000fe20008011605 */
[----:B------:R-:W-:Y:S01]  /*8e60*/  FMUL R10, R10, UR9 ;  /* 0x000000090a0a7c20 */ /* 0x000fe20008400000 */
[----:B------:R-:W-:-:S02]  /*8e70*/  ULDC UR8, c[0x0][0x608] ;  /* 0x0001820000087ab9 */ /* 0x000fc40000000800 */
[--C-:B------:R-:W-:Y:S01]  /*8e80*/  SHF.R.U64 R20, R18, UR8, R5.reuse ;  /* 0x0000000812147c19 */ /* 0x100fe20008001205 */
[----:B------:R0:W1:Y:S01]  /*8e90*/  F2I.U32.TRUNC.NTZ R22, R10 ;  /* 0x0000000a00167305 */ /* 0x000062000020f000 */
[----:B------:R-:W-:Y:S01]  /*8ea0*/  SHF.R.U32.HI R5, RZ, UR8, R5 ;  /* 0x00000008ff057c19 */ /* 0x000fe20008011605 */
[----:B------:R-:W-:-:S03]  /*8eb0*/  ULDC UR8, c[0x0][0x658] ;  /* 0x0001960000087ab9 */ /* 0x000fc60000000800 */
[--C-:B------:R-:W-:Y:S02]  /*8ec0*/  SHF.R.U64 R19, R20, UR8, R5.reuse ;  /* 0x0000000814137c19 */ /* 0x100fe40008001205 */
[----:B------:R-:W-:-:S03]  /*8ed0*/  SHF.R.U32.HI R23, RZ, UR8, R5 ;  /* 0x00000008ff177c19 */ /* 0x000fc60008011605 */
[----:B------:R-:W-:Y:S02]  /*8ee0*/  IMAD.MOV.U32 R4, RZ, RZ, R19 ;  /* 0x000000ffff047224 */ /* 0x000fe400078e0013 */
[----:B------:R-:W-:Y:S01]  /*8ef0*/  IMAD.MOV.U32 R5, RZ, RZ, R23 ;  /* 0x000000ffff057224 */ /* 0x000fe200078e0017 */
[----:B0-----:R-:W-:Y:S06]  /*8f00*/  @!P1 BRA `(.L_x_186) ;  /* 0x0000000000289947 */ /* 0x001fec0003800000 */
        /* <DEDUP_REMOVED lines=10> */
.L_x_186:
[----:B------:R-:W-:Y:S01]  /*8fb0*/  ULDC UR8, c[0x0][0x648] ;  /* 0x0001920000087ab9 */ /* 0x000fe20000000800 */
[----:B-1----:R-:W-:Y:S01]  /*8fc0*/  IMAD.MOV R22, RZ, RZ, -R22 ;  /* 0x000000ffff167224 */ /* 0x002fe200078e0a16 */
[----:B------:R-:W-:Y:S01]  /*8fd0*/  SHF.R.U64 R5, R4, UR8, R5 ;  /* 0x0000000804057c19 */ /* 0x000fe20008001205 */
[----:B------:R-:W-:Y:S01]  /*8fe0*/  ULDC UR8, c[0x0][0x638] ;  /* 0x00018e0000087ab9 */ /* 0x000fe20000000800 */
[----:B------:R-:W-:Y:S01]  /*8ff0*/  LOP3.LUT R4, R20, UR14, RZ, 0xc0, !PT ;  /* 0x0000000e14047c12 */ /* 0x000fe2000f8ec0ff */
[----:B--2---:R-:W-:Y:S01]  /*9000*/  @P2 IMAD R17, R21, R22, R6 ;  /* 0x0000001615112224 */ /* 0x004fe200078e0206 */
[----:B------:R-:W-:Y:S01]  /*9010*/  LOP3.LUT R18, R18, UR4, RZ, 0xc0, !PT ;  /* 0x0000000412127c12 */ /* 0x000fe2000f8ec0ff */
[----:B------:R-:W-:Y:S01]  /*9020*/  IMAD.MOV R6, RZ, RZ, -R5 ;  /* 0x000000ffff067224 */ /* 0x000fe200078e0a05 */
[----:B------:R-:W-:Y:S01]  /*9030*/  ULDC UR9, c[0x0][0x610] ;  /* 0x0001840000097ab9 */ /* 0x000fe20000000800 */
[----:B------:R-:W-:Y:S02]  /*9040*/  IMAD R4, R5, UR5, R4 ;  /* 0x0000000505047c24 */ /* 0x000fe4000f8e0204 */
[----:B------:R-:W-:Y:S01]  /*9050*/  IMAD R19, R6, UR8, R19 ;  /* 0x0000000806137c24 */ /* 0x000fe2000f8e0213 */
[----:B------:R-:W-:Y:S01]  /*9060*/  ULDC UR8, c[0x0][0x600] ;  /* 0x0001800000087ab9 */ /* 0x000fe20000000800 */
[----:B------:R-:W-:-:S02]  /*9070*/  IMAD R17, R4, UR9, R17 ;  /* 0x0000000904117c24 */ /* 0x000fc4000f8e0211 */
[----:B------:R-:W-:Y:S02]  /*9080*/  IMAD R6, R19, UR8, R18 ;  /* 0x0000000813067c24 */ /* 0x000fe4000f8e0212 */
[----:B------:R-:W-:Y:S02]  /*9090*/  IMAD.MOV.U32 R10, RZ, RZ, 0x1 ;  /* 0x00000001ff0a7424 */ /* 0x000fe400078e00ff */
[----:B------:R-:W-:Y:S01]  /*90a0*/  IMAD.MOV.U32 R4, RZ, RZ, R16 ;  /* 0x000000ffff047224 */ /* 0x000fe200078e0010 */
[----:B------:R-:W-:Y:S02]  /*90b0*/  SEL R5, R6, R17, !P2 ;  /* 0x0000001106057207 */ /* 0x000fe40005000000 */
[----:B------:R-:W-:-:S07]  /*90c0*/  SEL R6, R17, R6, !P2 ;  /* 0x0000000611067207 */ /* 0x000fce0005000000 */
.L_x_184:
[----:B------:R-:W-:Y:S05]  /*90d0*/  BSYNC B1 ;  /* 0x0000000000017941 */ /* 0x000fea0003800000 */
.L_x_183:
[----:B------:R-:W-:-:S13]  /*90e0*/  LOP3.LUT P1, RZ, R10, 0xff, RZ, 0xc0, !PT ;  /* 0x000000ff0aff7812 */ /* 0x000fda000782c0ff */
[----:B------:R-:W-:Y:S05]  /*90f0*/  @P1 BRA `(.L_x_187) ;  /* 0xfffffff400301947 */ /* 0x000fea000383ffff */
[----:B------:R-:W-:Y:S05]  /*9100*/  BSYNC B0 ;  /* 0x0000000000007941 */ /* 0x000fea0003800000 */
.L_x_175:
[----:B------:R-:W-:-:S03]  /*9110*/  UMOV UR8, 0xffffffff ;  /* 0xffffffff00087882 */ /* 0x000fc60000000000 */
[----:B------:R-:W-:Y:S05]  /*9120*/  BRA.DIV UR8, `(.L_x_188) ;  /* 0x0000000e08447947 */ /* 0x000fea000b800000 */
[----:B------:R-:W-:-:S13]  /*9130*/  ELECT P0, URZ, PT ;  /* 0x00000000003f782f */ /* 0x000fda0003800000 */
.L_x_218:
[----:B------:R-:W-:Y:S04]  /*9140*/  BSSY B0, `(.L_x_189) ;  /* 0x00000a9000007945 */ /* 0x000fe80003800000 */
[----:B------:R-:W-:Y:S05]  /*9150*/  @!P0 BRA `(.L_x_190) ;  /* 0x00000008009c8947 */ /* 0x000fea0003800000 */
[----:B------:R-:W-:-:S04]  /*9160*/  LOP3.LUT R7, R7, 0x2, RZ, 0xfc, !PT ;  /* 0x0000000207077812 */ /* 0x000fc800078efcff */
[----:B------:R-:W-:-:S13]  /*9170*/  ISETP.NE.AND P0, PT, R7, 0x3, PT ;  /* 0x000000030700780c */ /* 0x000fda0003f05270 */
[----:B------:R-:W-:Y:S05]  /*9180*/  @!P0 BRA `(.L_x_191) ;  /* 0x0000000000048947 */ /* 0x000fea0003800000 */
[----:B------:R-:W-:Y:S01]  /*9190*/  BPT.TRAP 0x1 ;  /* 0x000000040000795c */ /* 0x000fe20000300000 */
.L_x_191:
[----:B------:R-:W0:Y:S01]  /*91a0*/  S2R R3, SR_CgaCtaId ;  /* 0x0000000000037919 */ /* 0x000e220000008800 */
[----:B------:R-:W-:Y:S02]  /*91b0*/  MOV R0, 0x400 ;  /* 0x0000040000007802 */ /* 0x000fe40000000f00 */
[----:B------:R-:W-:Y:S02]  /*91c0*/  SHF.L.U32 R2, R12, 0x1f, RZ ;  /* 0x0000001f0c027819 */ /* 0x000fe400000006ff */
[----:B0-----:R-:W-:-:S05]  /*91d0*/  LEA R0, R3, R0, 0x18 ;  /* 0x0000000003007211 */ /* 0x001fca00078ec0ff */
[----:B------:R-:W-:-:S04]  /*91e0*/  VIADD R0, R0, 0x90 ;  /* 0x0000009000007836 */ /* 0x000fc80000000000 */
[C---:B------:R-:W-:Y:S02]  /*91f0*/  IMAD R5, R15.reuse, 0x8, R0 ;  /* 0x000000080f057824 */ /* 0x040fe400078e0200 */
[----:B------:R-:W-:Y:S02]  /*9200*/  VIADD R15, R15, 0x1 ;  /* 0x000000010f0f7836 */ /* 0x000fe40000000000 */
[----:B------:R-:W0:Y:S03]  /*9210*/  SYNCS.PHASECHK.TRANS64.TRYWAIT P0, [R5+URZ], R2 ;  /* 0x00000002050075a7 */ /* 0x000e26000800017f */
[----:B------:R-:W-:-:S04]  /*9220*/  ISETP.NE.AND P1, PT, R15, 0x12, PT ;  /* 0x000000120f00780c */ /* 0x000fc80003f25270 */
[----:B------:R-:W-:Y:S02]  /*9230*/  SEL R3, RZ, 0x1, P1 ;  /* 0x00000001ff037807 */ /* 0x000fe40000800000 */
[----:B------:R-:W-:Y:S02]  /*9240*/  SEL R15, R15, RZ, P1 ;  /* 0x000000ff0f0f7207 */ /* 0x000fe40000800000 */
[----:B------:R-:W-:-:S03]  /*9250*/  LOP3.LUT R12, R12, R3, RZ, 0x3c, !PT ;  /* 0x000000030c0c7212 */ /* 0x000fc600078e3cff */
[----:B------:R-:W-:Y:S01]  /*9260*/  IMAD R7, R15, 0x8, R0 ;  /* 0x000000080f077824 */ /* 0x000fe200078e0200 */
[----:B------:R-:W-:Y:S01]  /*9270*/  SHF.L.U32 R4, R12, 0x1f, RZ ;  /* 0x0000001f0c047819 */ /* 0x000fe200000006ff */
[----:B0-----:R-:W-:Y:S06]  /*9280*/  @!P0 BRA `(.L_x_192) ;  /* 0x0000000c00108947 */ /* 0x001fec0003800000 */
.L_x_219:
[----:B------:R-:W1:Y:S01]  /*9290*/  SYNCS.PHASECHK.TRANS64.TRYWAIT P0, [R7+URZ], R4 ;  /* 0x00000004070075a7 */ /* 0x000e62000800017f */
[----:B0-----:R-:W-:-:S05]  /*92a0*/  VIADD R2, R15, 0x1 ;  /* 0x000000010f027836 */ /* 0x001fca0000000000 */
[----:B------:R-:W-:-:S04]  /*92b0*/  ISETP.NE.AND P1, PT, R2, 0x12, PT ;  /* 0x000000120200780c */ /* 0x000fc80003f25270 */
[----:B------:R-:W-:Y:S02]  /*92c0*/  SEL R3, RZ, 0x1, P1 ;  /* 0x00000001ff037807 */ /* 0x000fe40000800000 */
[----:B------:R-:W-:Y:S02]  /*92d0*/  SEL R9, R2, RZ, P1 ;  /* 0x000000ff02097207 */ /* 0x000fe40000800000 */
[----:B------:R-:W-:-:S03]  /*92e0*/  LOP3.LUT R12, R12, R3, RZ, 0x3c, !PT ;  /* 0x000000030c0c7212 */ /* 0x000fc600078e3cff */
[----:B------:R-:W-:Y:S01]  /*92f0*/  IMAD R6, R9, 0x8, R0 ;  /* 0x0000000809067824 */ /* 0x000fe200078e0200 */
[----:B------:R-:W-:Y:S01]  /*9300*/  SHF.L.U32 R5, R12, 0x1f, RZ ;  /* 0x0000001f0c057819 */ /* 0x000fe200000006ff */
[----:B-1----:R-:W-:Y:S06]  /*9310*/  @!P0 BRA `(.L_x_193) ;  /* 0x0000000c00008947 */ /* 0x002fec0003800000 */
.L_x_220:
[----:B------:R-:W1:Y:S01]  /*9320*/  SYNCS.PHASECHK.TRANS64.TRYWAIT P0, [R6+URZ], R5 ;  /* 0x00000005060075a7 */ /* 0x000e62000800017f */
[----:B------:R-:W-:-:S05]  /*9330*/  VIADD R2, R9, 0x1 ;  /* 0x0000000109027836 */ /* 0x000fca0000000000 */
[----:B------:R-:W-:-:S04]  /*9340*/  ISETP.NE.AND P1, PT, R2, 0x12, PT ;  /* 0x000000120200780c */ /* 0x000fc80003f25270 */
[----:B------:R-:W-:Y:S02]  /*9350*/  SEL R3, RZ, 0x1, P1 ;  /* 0x00000001ff037807 */ /* 0x000fe40000800000 */
[----:B0-----:R-:W-:Y:S02]  /*9360*/  SEL R7, R2, RZ, P1 ;  /* 0x000000ff02077207 */ /* 0x001fe40000800000 */
[----:B------:R-:W-:-:S03]  /*9370*/  LOP3.LUT R12, R12, R3, RZ, 0x3c, !PT ;  /* 0x000000030c0c7212 */ /* 0x000fc600078e3cff */
[----:B------:R-:W-:Y:S01]  /*9380*/  IMAD R9, R7, 0x8, R0 ;  /* 0x0000000807097824 */ /* 0x000fe200078e0200 */
[----:B------:R-:W-:Y:S01]  /*9390*/  SHF.L.U32 R4, R12, 0x1f, RZ ;  /* 0x0000001f0c047819 */ /* 0x000fe200000006ff */
[----:B-1----:R-:W-:Y:S06]  /*93a0*/  @!P0 BRA `(.L_x_194) ;  /* 0x0000000800f08947 */ /* 0x002fec0003800000 */
.L_x_221:
[----:B------:R-:W1:Y:S01]  /*93b0*/  SYNCS.PHASECHK.TRANS64.TRYWAIT P0, [R9+URZ], R4 ;  /* 0x00000004090075a7 */ /* 0x000e62000800017f */
[----:B------:R-:W-:-:S05]  /*93c0*/  VIADD R2, R7, 0x1 ;  /* 0x0000000107027836 */ /* 0x000fca0000000000 */
[----:B------:R-:W-:-:S04]  /*93d0*/  ISETP.NE.AND P1, PT, R2, 0x12, PT ;  /* 0x000000120200780c */ /* 0x000fc80003f25270 */
[----:B------:R-:W-:Y:S02]  /*93e0*/  SEL R3, RZ, 0x1, P1 ;  /* 0x00000001ff037807 */ /* 0x000fe40000800000 */
[----:B------:R-:W-:Y:S02]  /*93f0*/  SEL R7, R2, RZ, P1 ;  /* 0x000000ff02077207 */ /* 0x000fe40000800000 */
[----:B------:R-:W-:-:S03]  /*9400*/  LOP3.LUT R12, R12, R3, RZ, 0x3c, !PT ;  /* 0x000000030c0c7212 */ /* 0x000fc600078e3cff */
[----:B0-----:R-:W-:Y:S01]  /*9410*/  IMAD R6, R7, 0x8, R0 ;  /* 0x0000000807067824 */ /* 0x001fe200078e0200 */
[----:B------:R-:W-:Y:S01]  /*9420*/  SHF.L.U32 R5, R12, 0x1f, RZ ;  /* 0x0000001f0c057819 */ /* 0x000fe200000006ff */
[----:B-1----:R-:W-:Y:S06]  /*9430*/  @!P0 BRA `(.L_x_195) ;  /* 0x0000000800e08947 */ /* 0x002fec0003800000 */
.L_x_222:
        /* <DEDUP_REMOVED lines=9> */
.L_x_223:
        /* <DEDUP_REMOVED lines=9> */
.L_x_224:
        /* <DEDUP_REMOVED lines=9> */
.L_x_225:
        /* <DEDUP_REMOVED lines=9> */
.L_x_226:
        /* <DEDUP_REMOVED lines=9> */
.L_x_227:
        /* <DEDUP_REMOVED lines=9> */
.L_x_228:
        /* <DEDUP_REMOVED lines=9> */
.L_x_229:
        /* <DEDUP_REMOVED lines=9> */
.L_x_230:
        /* <DEDUP_REMOVED lines=9> */
.L_x_231:
        /* <DEDUP_REMOVED lines=9> */
.L_x_232:
        /* <DEDUP_REMOVED lines=9> */
.L_x_233:
        /* <DEDUP_REMOVED lines=9> */
.L_x_234:
[----:B------:R-:W1:Y:S01]  /*9b00*/  SYNCS.PHASECHK.TRANS64.TRYWAIT P0, [R6+URZ], R5 ;  /* 0x00000005060075a7 */ /* 0x000e62000800017f */
[----:B------:R-:W-:-:S05]  /*9b10*/  VIADD R2, R7, 0x1 ;  /* 0x0000000107027836 */ /* 0x000fca0000000000 */
[----:B------:R-:W-:-:S04]  /*9b20*/  ISETP.NE.AND P1, PT, R2, 0x12, PT ;  /* 0x000000120200780c */ /* 0x000fc80003f25270 */
[----:B0-----:R-:W-:Y:S02]  /*9b30*/  SEL R4, RZ, 0x1, P1 ;  /* 0x00000001ff047807 */ /* 0x001fe40000800000 */
[----:B------:R-:W-:Y:S02]  /*9b40*/  SEL R3, R2, RZ, P1 ;  /* 0x000000ff02037207 */ /* 0x000fe40000800000 */
[----:B------:R-:W-:Y:S01]  /*9b50*/  LOP3.LUT R4, R11, R4, RZ, 0x3c, !PT ;  /* 0x000000040b047212 */ /* 0x000fe200078e3cff */
[----:B-1----:R-:W-:Y:S06]  /*9b60*/  @!P0 BRA `(.L_x_208) ;  /* 0x0000000800188947 */ /* 0x002fec0003800000 */
.L_x_235:
[----:B------:R-:W-:Y:S01]  /*9b70*/  IMAD R3, R3, 0x8, R0 ;  /* 0x0000000803037824 */ /* 0x000fe200078e0200 */
[----:B------:R-:W-:-:S07]  /*9b80*/  SHF.L.U32 R0, R4, 0x1f, RZ ;  /* 0x0000001f04007819 */ /* 0x000fce00000006ff */
.L_x_209:
[----:B-1----:R1:W2:Y:S02]  /*9b90*/  SYNCS.PHASECHK.TRANS64.TRYWAIT P0, [R3+URZ], R0 ;  /* 0x00000000030075a7 */ /* 0x0022a4000800017f */
[----:B--2---:R-:W-:Y:S05]  /*9ba0*/  @!P0 NANOSLEEP.SYNCS 0x989680 ;  /* 0x009896800000895d */ /* 0x004fea0003900000 */
[----:B------:R-:W2:Y:S02]  /*9bb0*/  @!P0 SYNCS.PHASECHK.TRANS64 P0, [R3+URZ], R0 ;  /* 0x00000000030085a7 */ /* 0x000ea4000800007f */
[----:B--2---:R-:W-:Y:S05]  /*9bc0*/  @!P0 BRA `(.L_x_209) ;  /* 0xfffffffc00f08947 */ /* 0x004fea000383ffff */
.L_x_190:
[----:B------:R-:W-:Y:S05]  /*9bd0*/  BSYNC B0 ;  /* 0x0000000000007941 */ /* 0x000fea0003800000 */
.L_x_189:
[----:B------:R-:W-:Y:S05]  /*9be0*/  EXIT ;  /* 0x000000000000794d */ /* 0x000fea0003800000 */
.L_x_20:
[----:B0-----:R-:W-:-:S04]  /*9bf0*/  IMAD.U32 R19, RZ, RZ, UR15 ;  /* 0x0000000fff137e24 */ /* 0x001fc8000f8e00ff */
[----:B------:R0:W1:Y:S03]  /*9c00*/  SYNCS.PHASECHK.TRANS64.TRYWAIT P0, [R19+URZ+-0x8], R18 ;  /* 0xfffff812130075a7 */ /* 0x000066000800017f */
[----:B-1----:R-:W-:Y:S05]  /*9c10*/  @!P0 NANOSLEEP.SYNCS 0x989680 ;  /* 0x009896800000895d */ /* 0x002fea0003900000 */
[----:B------:R-:W1:Y:S02]  /*9c20*/  @!P0 SYNCS.PHASECHK.TRANS64 P0, [R19+URZ+-0x8], R18 ;  /* 0xfffff812130085a7 */ /* 0x000e64000800007f */
[----:B-1----:R-:W-:Y:S05]  /*9c30*/  @!P0 BRA `(.L_x_20) ;  /* 0xfffffffc00ec8947 */ /* 0x002fea000383ffff */
[----:B------:R-:W-:Y:S05]  /*9c40*/  BRA `(.L_x_210) ;  /* 0xffffff7c000c7947 */ /* 0x000fea000383ffff */
.L_x_25:
[----:B-1----:R-:W-:-:S04]  /*9c50*/  IMAD.U32 R19, RZ, RZ, UR6 ;  /* 0x00000006ff137e24 */ /* 0x002fc8000f8e00ff */
[----:B------:R1:W4:Y:S03]  /*9c60*/  SYNCS.PHASECHK.TRANS64.TRYWAIT P0, [R19+URZ], R18 ;  /* 0x00000012130075a7 */ /* 0x000326000800017f */
[----:B----4-:R-:W-:Y:S05]  /*9c70*/  @!P0 NANOSLEEP.SYNCS 0x989680 ;  /* 0x009896800000895d */ /* 0x010fea0003900000 */
[----:B------:R-:W4:Y:S02]  /*9c80*/  @!P0 SYNCS.PHASECHK.TRANS64 P0, [R19+URZ], R18 ;  /* 0x00000012130085a7 */ /* 0x000f24000800007f */
[----:B----4-:R-:W-:Y:S05]  /*9c90*/  @!P0 BRA `(.L_x_25) ;  /* 0xfffffffc00ec8947 */ /* 0x010fea000383ffff */
[----:B------:R-:W-:Y:S05]  /*9ca0*/  BRA `(.L_x_24) ;  /* 0xffffff8000387947 */ /* 0x000fea000383ffff */
.L_x_31:
[----:B-1----:R-:W-:-:S04]  /*9cb0*/  IMAD.U32 R21, RZ, RZ, UR9 ;  /* 0x00000009ff157e24 */ /* 0x002fc8000f8e00ff */
[----:B------:R1:W4:Y:S03]  /*9cc0*/  SYNCS.PHASECHK.TRANS64.TRYWAIT P0, [R21+URZ], R20 ;  /* 0x00000014150075a7 */ /* 0x000326000800017f */
[----:B----4-:R-:W-:Y:S05]  /*9cd0*/  @!P0 NANOSLEEP.SYNCS 0x989680 ;  /* 0x009896800000895d */ /* 0x010fea0003900000 */
[----:B------:R-:W4:Y:S02]  /*9ce0*/  @!P0 SYNCS.PHASECHK.TRANS64 P0, [R21+URZ], R20 ;  /* 0x00000014150085a7 */ /* 0x000f24000800007f */
[----:B----4-:R-:W-:Y:S05]  /*9cf0*/  @!P0 BRA `(.L_x_31) ;  /* 0xfffffffc00ec8947 */ /* 0x010fea000383ffff */
[----:B------:R-:W-:Y:S05]  /*9d00*/  BRA `(.L_x_30) ;  /* 0xffffff8800707947 */ /* 0x000fea000383ffff */
.L_x_39:
[----:B0-----:R-:W-:-:S04]  /*9d10*/  IMAD.U32 R19, RZ, RZ, UR15 ;  /* 0x0000000fff137e24 */ /* 0x001fc8000f8e00ff */
[----:B------:R0:W1:Y:S03]  /*9d20*/  SYNCS.PHASECHK.TRANS64.TRYWAIT P0, [R19+URZ+0x8], R18 ;  /* 0x00000812130075a7 */ /* 0x000066000800017f */
[----:B-1----:R-:W-:Y:S05]  /*9d30*/  @!P0 NANOSLEEP.SYNCS 0x989680 ;  /* 0x009896800000895d */ /* 0x002fea0003900000 */
[----:B------:R-:W1:Y:S02]  /*9d40*/  @!P0 SYNCS.PHASECHK.TRANS64 P0, [R19+URZ+0x8], R18 ;  /* 0x00000812130085a7 */ /* 0x000e64000800007f */
[----:B-1----:R-:W-:Y:S05]  /*9d50*/  @!P0 BRA `(.L_x_39) ;  /* 0xfffffffc00ec8947 */ /* 0x002fea000383ffff */
[----:B------:R-:W-:Y:S05]  /*9d60*/  BRA `(.L_x_211) ;  /* 0xffffff9400dc7947 */ /* 0x000fea000383ffff */
.L_x_176:
[----:B------:R-:W-:Y:S01]  /*9d70*/  BSSY B1, `(.L_x_212) ;  /* 0x0000006000017945 */ /* 0x000fe20003800000 */
[----:B------:R-:W-:-:S07]  /*9d80*/  IMAD.MOV.U32 R10, RZ, RZ, -0x1 ;  /* 0xffffffffff0a7424 */ /* 0x000fce00078e00ff */
[----:B------:R-:W-:Y:S05]  /*9d90*/  WARPSYNC.COLLECTIVE R10, `(.L_x_213) ;  /* 0x000000000a0c7348 */ /* 0x000fea0003c00000 */
[----:B------:R-:W-:Y:S02]  /*9da0*/  ELECT P1, UR62, PT ;  /* 0x00000000003e782f */ /* 0x000fe40003820000 */
[----:B------:R-:W-:Y:S01]  /*9db0*/  MOV R10, UR62 ;  /* 0x0000003e000a7c02 */ /* 0x000fe20008000f00 */
[----:B------:R-:W-:Y:S10]  /*9dc0*/  ENDCOLLECTIVE ;  /* 0x000000000000791b */ /* 0x000ff40003800000 */
.L_x_213:
[----:B------:R-:W-:Y:S05]  /*9dd0*/  BSYNC B1 ;  /* 0x0000000000017941 */ /* 0x000fea0003800000 */
.L_x_212:
[----:B------:R-:W-:Y:S05]  /*9de0*/  BRA `(.L_x_214) ;  /* 0xffffffe800007947 */ /* 0x000fea000383ffff */
.L_x_179:
[----:B-1----:R1:W2:Y:S02]  /*9df0*/  SYNCS.PHASECHK.TRANS64.TRYWAIT P1, [R19+URZ+0x90], R10 ;  /* 0x0000900a130075a7 */ /* 0x0022a4000802017f */
[----:B--2---:R-:W-:Y:S05]  /*9e00*/  @!P1 NANOSLEEP.SYNCS 0x989680 ;  /* 0x009896800000995d */ /* 0x004fea0003900000 */
[----:B------:R-:W2:Y:S02]  /*9e10*/  @!P1 SYNCS.PHASECHK.TRANS64 P1, [R19+URZ+0x90], R10 ;  /* 0x0000900a130095a7 */ /* 0x000ea4000802007f */
[----:B--2---:R-:W-:Y:S05]  /*9e20*/  @!P1 BRA `(.L_x_179) ;  /* 0xfffffffc00f09947 */ /* 0x004fea000383ffff */
[----:B------:R-:W-:Y:S05]  /*9e30*/  BRA `(.L_x_215) ;  /* 0xffffffe800387947 */ /* 0x000fea000383ffff */
.L_x_188:
[----:B------:R-:W-:Y:S01]  /*9e40*/  BSSY B0, `(.L_x_216) ;  /* 0x0000006000007945 */ /* 0x000fe20003800000 */
[----:B------:R-:W-:-:S07]  /*9e50*/  IMAD.MOV.U32 R10, RZ, RZ, -0x1 ;  /* 0xffffffffff0a7424 */ /* 0x000fce00078e00ff */
[----:B------:R-:W-:Y:S05]  /*9e60*/  WARPSYNC.COLLECTIVE R10, `(.L_x_217) ;  /* 0x000000000a0c7348 */ /* 0x000fea0003c00000 */
[----:B------:R-:W-:Y:S02]  /*9e70*/  ELECT P1, UR62, PT ;  /* 0x00000000003e782f */ /* 0x000fe40003820000 */
[----:B------:R-:W-:Y:S01]  /*9e80*/  MOV R10, UR62 ;  /* 0x0000003e000a7c02 */ /* 0x000fe20008000f00 */
[----:B------:R-:W-:Y:S10]  /*9e90*/  ENDCOLLECTIVE ;  /* 0x000000000000791b */ /* 0x000ff40003800000 */
.L_x_217:
[----:B------:R-:W-:Y:S05]  /*9ea0*/  BSYNC B0 ;  /* 0x0000000000007941 */ /* 0x000fea0003800000 */
.L_x_216:
[----:B------:R-:W-:Y:S01]  /*9eb0*/  PLOP3.LUT P0, PT, P1, PT, PT, 0x80, 0x0 ;  /* 0x000000000000781c */ /* 0x000fe20000f0f070 */
[----:B------:R-:W-:-:S12]  /*9ec0*/  BRA `(.L_x_218) ;  /* 0xfffffff0009c7947 */ /* 0x000fd8000383ffff */
.L_x_192:
[----:B0-----:R0:W1:Y:S02]  /*9ed0*/  SYNCS.PHASECHK.TRANS64.TRYWAIT P0, [R5+URZ], R2 ;  /* 0x00000002050075a7 */ /* 0x001064000800017f */
[----:B-1----:R-:W-:Y:S05]  /*9ee0*/  @!P0 NANOSLEEP.SYNCS 0x989680 ;  /* 0x009896800000895d */ /* 0x002fea0003900000 */
[----:B------:R-:W1:Y:S02]  /*9ef0*/  @!P0 SYNCS.PHASECHK.TRANS64 P0, [R5+URZ], R2 ;  /* 0x00000002050085a7 */ /* 0x000e64000800007f */
[----:B-1----:R-:W-:Y:S05]  /*9f00*/  @!P0 BRA `(.L_x_192) ;  /* 0xfffffffc00f08947 */ /* 0x002fea000383ffff */
[----:B------:R-:W-:Y:S05]  /*9f10*/  BRA `(.L_x_219) ;  /* 0xfffffff000dc7947 */ /* 0x000fea000383ffff */
.L_x_193:
[----:B0-----:R0:W1:Y:S02]  /*9f20*/  SYNCS.PHASECHK.TRANS64.TRYWAIT P0, [R7+URZ], R4 ;  /* 0x00000004070075a7 */ /* 0x001064000800017f */
[----:B-1----:R-:W-:Y:S05]  /*9f30*/  @!P0 NANOSLEEP.SYNCS 0x989680 ;  /* 0x009896800000895d */ /* 0x002fea0003900000 */
[----:B------:R-:W1:Y:S02]  /*9f40*/  @!P0 SYNCS.PHASECHK.TRANS64 P0, [R7+URZ], R4 ;  /* 0x00000004070085a7 */ /* 0x000e64000800007f */
[----:B-1----:R-:W-:Y:S05]  /*9f50*/  @!P0 BRA `(.L_x_193) ;  /* 0xfffffffc00f08947 */ /* 0x002fea000383ffff */
[----:B------:R-:W-:Y:S05]  /*9f60*/  BRA `(.L_x_220) ;  /* 0xfffffff000ec7947 */ /* 0x000fea000383ffff */
.L_x_194:
[----:B0-----:R0:W1:Y:S02]  /*9f70*/  SYNCS.PHASECHK.TRANS64.TRYWAIT P0, [R6+URZ], R5 ;  /* 0x00000005060075a7 */ /* 0x001064000800017f */
[----:B-1----:R-:W-:Y:S05]  /*9f80*/  @!P0 NANOSLEEP.SYNCS 0x989680 ;  /* 0x009896800000895d */ /* 0x002fea0003900000 */
[----:B------:R-:W1:Y:S02]  /*9f90*/  @!P0 SYNCS.PHASECHK.TRANS64 P0, [R6+URZ], R5 ;  /* 0x00000005060085a7 */ /* 0x000e64000800007f */
[----:B-1----:R-:W-:Y:S05]  /*9fa0*/  @!P0 BRA `(.L_x_194) ;  /* 0xfffffffc00f08947 */ /* 0x002fea000383ffff */
[----:B------:R-:W-:Y:S05]  /*9fb0*/  BRA `(.L_x_221) ;  /* 0xfffffff000fc7947 */ /* 0x000fea000383ffff */
.L_x_195:
[----:B0-----:R0:W1:Y:S02]  /*9fc0*/  SYNCS.PHASECHK.TRANS64.TRYWAIT P0, [R9+URZ], R4 ;  /* 0x00000004090075a7 */ /* 0x001064000800017f */
[----:B-1----:R-:W-:Y:S05]  /*9fd0*/  @!P0 NANOSLEEP.SYNCS 0x989680 ;  /* 0x009896800000895d */ /* 0x002fea0003900000 */
[----:B------:R-:W1:Y:S02]  /*9fe0*/  @!P0 SYNCS.PHASECHK.TRANS64 P0, [R9+URZ], R4 ;  /* 0x00000004090085a7 */ /* 0x000e64000800007f */
[----:B-1----:R-:W-:Y:S05]  /*9ff0*/  @!P0 BRA `(.L_x_195) ;  /* 0xfffffffc00f08947 */ /* 0x002fea000383ffff */
[----:B------:R-:W-:Y:S05]  /*a000*/  BRA `(.L_x_222) ;  /* 0xfffffff4000c7947 */ /* 0x000fea000383ffff */
.L_x_196:
[----:B0-----:R0:W1:Y:S02]  /*a010*/  SYNCS.PHASECHK.TRANS64.TRYWAIT P0, [R6+URZ], R5 ;  /* 0x00000005060075a7 */ /* 0x001064000800017f */
[----:B-1----:R-:W-:Y:S05]  /*a020*/  @!P0 NANOSLEEP.SYNCS 0x989680 ;  /* 0x009896800000895d */ /* 0x002fea0003900000 */
[----:B------:R-:W1:Y:S02]  /*a030*/  @!P0 SYNCS.PHASECHK.TRANS64 P0, [R6+URZ], R5 ;  /* 0x00000005060085a7 */ /* 0x000e64000800007f */
[----:B-1----:R-:W-:Y:S05]  /*a040*/  @!P0 BRA `(.L_x_196) ;  /* 0xfffffffc00f08947 */ /* 0x002fea000383ffff */
[----:B------:R-:W-:Y:S05]  /*a050*/  BRA `(.L_x_223) ;  /* 0xfffffff4001c7947 */ /* 0x000fea000383ffff */
.L_x_197:
[----:B0-----:R0:W1:Y:S02]  /*a060*/  SYNCS.PHASECHK.TRANS64.TRYWAIT P0, [R9+URZ], R4 ;  /* 0x00000004090075a7 */ /* 0x001064000800017f */
[----:B-1----:R-:W-:Y:S05]  /*a070*/  @!P0 NANOSLEEP.SYNCS 0x989680 ;  /* 0x009896800000895d */ /* 0x002fea0003900000 */
[----:B------:R-:W1:Y:S02]  /*a080*/  @!P0 SYNCS.PHASECHK.TRANS64 P0, [R9+URZ], R4 ;  /* 0x00000004090085a7 */ /* 0x000e64000800007f */
[----:B-1----:R-:W-:Y:S05]  /*a090*/  @!P0 BRA `(.L_x_197) ;  /* 0xfffffffc00f08947 */ /* 0x002fea000383ffff */
[----:B------:R-:W-:Y:S05]  /*a0a0*/  BRA `(.L_x_224) ;  /* 0xfffffff4002c7947 */ /* 0x000fea000383ffff */
.L_x_198:
[----:B0-----:R0:W1:Y:S02]  /*a0b0*/  SYNCS.PHASECHK.TRANS64.TRYWAIT P0, [R6+URZ], R5 ;  /* 0x00000005060075a7 */ /* 0x001064000800017f */
[----:B-1----:R-:W-:Y:S05]  /*a0c0*/  @!P0 NANOSLEEP.SYNCS 0x989680 ;  /* 0x009896800000895d */ /* 0x002fea0003900000 */
[----:B------:R-:W1:Y:S02]  /*a0d0*/  @!P0 SYNCS.PHASECHK.TRANS64 P0, [R6+URZ], R5 ;  /* 0x00000005060085a7 */ /* 0x000e64000800007f */
[----:B-1----:R-:W-:Y:S05]  /*a0e0*/  @!P0 BRA `(.L_x_198) ;  /* 0xfffffffc00f08947 */ /* 0x002fea000383ffff */
[----:B------:R-:W-:Y:S05]  /*a0f0*/  BRA `(.L_x_225) ;  /* 0xfffffff4003c7947 */ /* 0x000fea000383ffff */
.L_x_199:
[----:B0-----:R0:W1:Y:S02]  /*a100*/  SYNCS.PHASECHK.TRANS64.TRYWAIT P0, [R9+URZ], R4 ;  /* 0x00000004090075a7 */ /* 0x001064000800017f */
[----:B-1----:R-:W-:Y:S05]  /*a110*/  @!P0 NANOSLEEP.SYNCS 0x989680 ;  /* 0x009896800000895d */ /* 0x002fea0003900000 */
[----:B------:R-:W1:Y:S02]  /*a120*/  @!P0 SYNCS.PHASECHK.TRANS64 P0, [R9+URZ], R4 ;  /* 0x00000004090085a7 */ /* 0x000e64000800007f */
[----:B-1----:R-:W-:Y:S05]  /*a130*/  @!P0 BRA `(.L_x_199) ;  /* 0xfffffffc00f08947 */ /* 0x002fea000383ffff */
[----:B------:R-:W-:Y:S05]  /*a140*/  BRA `(.L_x_226) ;  /* 0xfffffff4004c7947 */ /* 0x000fea000383ffff */
.L_x_200:
[----:B0-----:R0:W1:Y:S02]  /*a150*/  SYNCS.PHASECHK.TRANS64.TRYWAIT P0, [R6+URZ], R5 ;  /* 0x00000005060075a7 */ /* 0x001064000800017f */
[----:B-1----:R-:W-:Y:S05]  /*a160*/  @!P0 NANOSLEEP.SYNCS 0x989680 ;  /* 0x009896800000895d */ /* 0x002fea0003900000 */
[----:B------:R-:W1:Y:S02]  /*a170*/  @!P0 SYNCS.PHASECHK.TRANS64 P0, [R6+URZ], R5 ;  /* 0x00000005060085a7 */ /* 0x000e64000800007f */
[----:B-1----:R-:W-:Y:S05]  /*a180*/  @!P0 BRA `(.L_x_200) ;  /* 0xfffffffc00f08947 */ /* 0x002fea000383ffff */
[----:B------:R-:W-:Y:S05]  /*a190*/  BRA `(.L_x_227) ;  /* 0xfffffff4005c7947 */ /* 0x000fea000383ffff */
.L_x_201:
[----:B0-----:R0:W1:Y:S02]  /*a1a0*/  SYNCS.PHASECHK.TRANS64.TRYWAIT P0, [R9+URZ], R4 ;  /* 0x00000004090075a7 */ /* 0x001064000800017f */
[----:B-1----:R-:W-:Y:S05]  /*a1b0*/  @!P0 NANOSLEEP.SYNCS 0x989680 ;  /* 0x009896800000895d */ /* 0x002fea0003900000 */
[----:B------:R-:W1:Y:S02]  /*a1c0*/  @!P0 SYNCS.PHASECHK.TRANS64 P0, [R9+URZ], R4 ;  /* 0x00000004090085a7 */ /* 0x000e64000800007f */
[----:B-1----:R-:W-:Y:S05]  /*a1d0*/  @!P0 BRA `(.L_x_201) ;  /* 0xfffffffc00f08947 */ /* 0x002fea000383ffff */
[----:B------:R-:W-:Y:S05]  /*a1e0*/  BRA `(.L_x_228) ;  /* 0xfffffff4006c7947 */ /* 0x000fea000383ffff */
.L_x_202:
[----:B0-----:R0:W1:Y:S02]  /*a1f0*/  SYNCS.PHASECHK.TRANS64.TRYWAIT P0, [R6+URZ], R5 ;  /* 0x00000005060075a7 */ /* 0x001064000800017f */
[----:B-1----:R-:W-:Y:S05]  /*a200*/  @!P0 NANOSLEEP.SYNCS 0x989680 ;  /* 0x009896800000895d */ /* 0x002fea0003900000 */
[----:B------:R-:W1:Y:S02]  /*a210*/  @!P0 SYNCS.PHASECHK.TRANS64 P0, [R6+URZ], R5 ;  /* 0x00000005060085a7 */ /* 0x000e64000800007f */
[----:B-1----:R-:W-:Y:S05]  /*a220*/  @!P0 BRA `(.L_x_202) ;  /* 0xfffffffc00f08947 */ /* 0x002fea000383ffff */
[----:B------:R-:W-:Y:S05]  /*a230*/  BRA `(.L_x_229) ;  /* 0xfffffff4007c7947 */ /* 0x000fea000383ffff */
.L_x_203:
[----:B0-----:R0:W1:Y:S02]  /*a240*/  SYNCS.PHASECHK.TRANS64.TRYWAIT P0, [R9+URZ], R4 ;  /* 0x00000004090075a7 */ /* 0x001064000800017f */
[----:B-1----:R-:W-:Y:S05]  /*a250*/  @!P0 NANOSLEEP.SYNCS 0x989680 ;  /* 0x009896800000895d */ /* 0x002fea0003900000 */
[----:B------:R-:W1:Y:S02]  /*a260*/  @!P0 SYNCS.PHASECHK.TRANS64 P0, [R9+URZ], R4 ;  /* 0x00000004090085a7 */ /* 0x000e64000800007f */
[----:B-1----:R-:W-:Y:S05]  /*a270*/  @!P0 BRA `(.L_x_203) ;  /* 0xfffffffc00f08947 */ /* 0x002fea000383ffff */
[----:B------:R-:W-:Y:S05]  /*a280*/  BRA `(.L_x_230) ;  /* 0xfffffff4008c7947 */ /* 0x000fea000383ffff */
.L_x_204:
[----:B0-----:R0:W1:Y:S02]  /*a290*/  SYNCS.PHASECHK.TRANS64.TRYWAIT P0, [R6+URZ], R5 ;  /* 0x00000005060075a7 */ /* 0x001064000800017f */
[----:B-1----:R-:W-:Y:S05]  /*a2a0*/  @!P0 NANOSLEEP.SYNCS 0x989680 ;  /* 0x009896800000895d */ /* 0x002fea0003900000 */
[----:B------:R-:W1:Y:S02]  /*a2b0*/  @!P0 SYNCS.PHASECHK.TRANS64 P0, [R6+URZ], R5 ;  /* 0x00000005060085a7 */ /* 0x000e64000800007f */
[----:B-1----:R-:W-:Y:S05]  /*a2c0*/  @!P0 BRA `(.L_x_204) ;  /* 0xfffffffc00f08947 */ /* 0x002fea000383ffff */
[----:B------:R-:W-:Y:S05]  /*a2d0*/  BRA `(.L_x_231) ;  /* 0xfffffff4009c7947 */ /* 0x000fea000383ffff */
.L_x_205:
[----:B0-----:R0:W1:Y:S02]  /*a2e0*/  SYNCS.PHASECHK.TRANS64.TRYWAIT P0, [R9+URZ], R4 ;  /* 0x00000004090075a7 */ /* 0x001064000800017f */
[----:B-1----:R-:W-:Y:S05]  /*a2f0*/  @!P0 NANOSLEEP.SYNCS 0x989680 ;  /* 0x009896800000895d */ /* 0x002fea0003900000 */
[----:B------:R-:W1:Y:S02]  /*a300*/  @!P0 SYNCS.PHASECHK.TRANS64 P0, [R9+URZ], R4 ;  /* 0x00000004090085a7 */ /* 0x000e64000800007f */
[----:B-1----:R-:W-:Y:S05]  /*a310*/  @!P0 BRA `(.L_x_205) ;  /* 0xfffffffc00f08947 */ /* 0x002fea000383ffff */
[----:B------:R-:W-:Y:S05]  /*a320*/  BRA `(.L_x_232) ;  /* 0xfffffff400ac7947 */ /* 0x000fea000383ffff */
.L_x_206:
[----:B0-----:R0:W1:Y:S02]  /*a330*/  SYNCS.PHASECHK.TRANS64.TRYWAIT P0, [R6+URZ], R5 ;  /* 0x00000005060075a7 */ /* 0x001064000800017f */
[----:B-1----:R-:W-:Y:S05]  /*a340*/  @!P0 NANOSLEEP.SYNCS 0x989680 ;  /* 0x009896800000895d */ /* 0x002fea0003900000 */
[----:B------:R-:W1:Y:S02]  /*a350*/  @!P0 SYNCS.PHASECHK.TRANS64 P0, [R6+URZ], R5 ;  /* 0x00000005060085a7 */ /* 0x000e64000800007f */
[----:B-1----:R-:W-:Y:S05]  /*a360*/  @!P0 BRA `(.L_x_206) ;  /* 0xfffffffc00f08947 */ /* 0x002fea000383ffff */
[----:B------:R-:W-:Y:S05]  /*a370*/  BRA `(.L_x_233) ;  /* 0xfffffff400bc7947 */ /* 0x000fea000383ffff */
.L_x_207:
[----:B0-----:R0:W1:Y:S02]  /*a380*/  SYNCS.PHASECHK.TRANS64.TRYWAIT P0, [R9+URZ], R4 ;  /* 0x00000004090075a7 */ /* 0x001064000800017f */
[----:B-1----:R-:W-:Y:S05]  /*a390*/  @!P0 NANOSLEEP.SYNCS 0x989680 ;  /* 0x009896800000895d */ /* 0x002fea0003900000 */
[----:B------:R-:W1:Y:S02]  /*a3a0*/  @!P0 SYNCS.PHASECHK.TRANS64 P0, [R9+URZ], R4 ;  /* 0x00000004090085a7 */ /* 0x000e64000800007f */
[----:B-1----:R-:W-:Y:S05]  /*a3b0*/  @!P0 BRA `(.L_x_207) ;  /* 0xfffffffc00f08947 */ /* 0x002fea000383ffff */
[----:B------:R-:W-:Y:S05]  /*a3c0*/  BRA `(.L_x_234) ;  /* 0xfffffff400cc7947 */ /* 0x000fea000383ffff */
.L_x_208:
[----:B0-----:R0:W1:Y:S02]  /*a3d0*/  SYNCS.PHASECHK.TRANS64.TRYWAIT P0, [R6+URZ], R5 ;  /* 0x00000005060075a7 */ /* 0x001064000800017f */
[----:B-1----:R-:W-:Y:S05]  /*a3e0*/  @!P0 NANOSLEEP.SYNCS 0x989680 ;  /* 0x009896800000895d */ /* 0x002fea0003900000 */
[----:B------:R-:W1:Y:S02]  /*a3f0*/  @!P0 SYNCS.PHASECHK.TRANS64 P0, [R6+URZ], R5 ;  /* 0x00000005060085a7 */ /* 0x000e64000800007f */
[----:B-1----:R-:W-:Y:S05]  /*a400*/  @!P0 BRA `(.L_x_208) ;  /* 0xfffffffc00f08947 */ /* 0x002fea000383ffff */
[----:B------:R-:W-:Y:S05]  /*a410*/  BRA `(.L_x_235) ;  /* 0xfffffff400d47947 */ /* 0x000fea000383ffff */
.L_x_236:
[----:B------:R-:W-:-:S00]  /*a420*/  BRA `(.L_x_236) ;  /* 0xfffffffc00fc7947 */ /* 0x000fc0000383ffff */
[----:B------:R-:W-:-:S00]  /*a430*/  NOP ;  /* 0x0000000000007918 */ /* 0x000fc00000000000 */
        /* <DEDUP_REMOVED lines=12> */
.L_x_237:


//--------------------- .nv.shared._ZN7cutlass13device_kernelINS_4gemm6kernel13GemmUniversalIN4cute5tupleIJiiiiEEENS1_10collective13CollectiveMmaINS1_37MainloopSm90TmaGmmaWarpSpecializedFP8ILi18ENS5_IJNS4_1CILi2EEESB_NSA_ILi1EEEEEENS1_32KernelTmaWarpSpecializedPingpongEEENS5_IJNSA_ILi64EEENSA_ILi128EEESG_EEENS_12float_e5m2_tENS5_IJlSC_lEEESJ_SK_NS4_8TiledMMAINS4_8MMA_AtomIJNS4_4SM904GMMA31MMA_64x128x32_F32E5M2E5M2_SS_TNILNSO_7ScaleInE1ELSQ_1EEEEEENS4_6LayoutINS5_IJSC_SC_SC_EEENS5_IJNSA_ILi0EEESV_SV_EEEEENS5_IJNS4_10UnderscoreESY_SY_EEEEENS4_23SM90_TMA_LOAD_MULTICASTENS4_14ComposedLayoutINS4_7SwizzleILi2ELi4ELi3EEENS4_18smem_ptr_flag_bitsILi8EEENST_INS5_IJNSA_ILi8EEESG_EEENS5_IJSG_SC_EEEEEEEvNS4_8identityES11_S1B_vS1C_EENS_8epilogue10collective6detail29Sm90TmaWarpSpecializedAdapterINS1F_15DefaultEpilogueISJ_SK_SK_NS1E_6thread17LinearCombinationISJ_Li1EffLNS1J_9ScaleType4KindE0ELNS_15FloatRoundStyleE2ESJ_EENS1_15EpilogueDefaultEEEEEvvEEEEvNT_6ParamsE --------------------------
	.section	.nv.shared._ZN7cutlass13device_kernelINS_4gemm6kernel13GemmUniversalIN4cute5tupleIJiiiiEEENS1_10collective13CollectiveMmaINS1_37MainloopSm90TmaGmmaWarpSpecializedFP8ILi18ENS5_IJNS4_1CILi2EEESB_NSA_ILi1EEEEEENS1_32KernelTmaWarpSpecializedPingpongEEENS5_IJNSA_ILi64EEENSA_ILi128EEESG_EEENS_12float_e5m2_tENS5_IJlSC_lEEESJ_SK_NS4_8TiledMMAINS4_8MMA_AtomIJNS4_4SM904GMMA31MMA_64x128x32_F32E5M2E5M2_SS_TNILNSO_7ScaleInE1ELSQ_1EEEEEENS4_6LayoutINS5_IJSC_SC_SC_EEENS5_IJNSA_ILi0EEESV_SV_EEEEENS5_IJNS4_10UnderscoreESY_SY_EEEEENS4_23SM90_TMA_LOAD_MULTICASTENS4_14ComposedLayoutINS4_7SwizzleILi2ELi4ELi3EEENS4_18smem_ptr_flag_bitsILi8EEENST_INS5_IJNSA_ILi8EEESG_EEENS5_IJSG_SC_EEEEEEEvNS4_8identityES11_S1B_vS1C_EENS_8epilogue10collective6detail29Sm90TmaWarpSpecializedAdapterINS1F_15DefaultEpilogueISJ_SK_SK_NS1E_6thread17LinearCombinationISJ_Li1EffLNS1J_9ScaleType4KindE0ELNS_15FloatRoundStyleE2ESJ_EENS1_15EpilogueDefaultEEEEEvvEEEEvNT_6ParamsE,"aw",@nobits
	.sectionflags	@""
	.align	16
	.zero		1024


//--------------------- .nv.shared.reserved.0     --------------------------
	.section	.nv.shared.reserved.0,"aw",@nobits
	.weak		__nv_reservedSMEM_offset_0_alias
	.size		__nv_reservedSMEM_offset_0_alias, 0, 0
	.other		__nv_reservedSMEM_offset_0_alias,@"STO_CUDA_RESERVED_SHARED STV_DEFAULT"
__nv_reservedSMEM_offset_0_alias:
	.zero		0


//--------------------- .nv.global                --------------------------
	.section	.nv.global,"aw",@nobits
.nv.global:
	.type		_ZN40_INTERNAL_ee06e566_4_k_cu_7025973f_183974cute1_E,@object
	.size		_ZN40_INTERNAL_ee06e566_4_k_cu_7025973f_183974cute1_E,(_ZN40_INTERNAL_ee06e566_4_k_cu_7025973f_183974cuda3std3__45__cpo6cbeginE - _ZN40_INTERNAL_ee06e566_4_k_cu_7025973f_183974cute1_E)
_ZN40_INTERNAL_ee06e566_4_k_cu_7025973f_183974cute1_E:
	.zero		1
	.type		_ZN40_INTERNAL_ee06e566_4_k_cu_7025973f_183974cuda3std3__45__cpo6cbeginE,@object
	.size		_ZN40_INTERNAL_ee06e566_4_k_cu_7025973f_183974cuda3std3__45__cpo6cbeginE,(_ZN40_INTERNAL_ee06e566_4_k_cu_7025973f_183974cuda3std3__48in_placeE - _ZN40_INTERNAL_ee06e566_4_k_cu_7025973f_183974cuda3std3__45__cpo6cbeginE)
_ZN40_INTERNAL_ee06e566_4_k_cu_7025973f_183974cuda3std3__45__cpo6cbeginE:
	.zero		1
	.type		_ZN40_INTERNAL_ee06e566_4_k_cu_7025973f_183974cuda3std3__48in_placeE,@object
	.size		_ZN40_INTERNAL_ee06e566_4_k_cu_7025973f_183974cuda3std3__48in_placeE,(_ZN40_INTERNAL_ee06e566_4_k_cu_7025973f_183974cuda3std6ranges3__45__cpo9iter_moveE - _ZN40_INTERNAL_ee06e566_4_k_cu_7025973f_183974cuda3std3__48in_placeE)
_ZN40_INTERNAL_ee06e566_4_k_cu_7025973f_183974cuda3std3__48in_placeE:
	.zero		1
	.type		_ZN40_INTERNAL_ee06e566_4_k_cu_7025973f_183974cuda3std6ranges3__45__cpo9iter_moveE,@object
	.size		_ZN40_INTERNAL_ee06e566_4_k_cu_7025973f_183974cuda3std6ranges3__45__cpo9iter_moveE,(_ZN40_INTERNAL_ee06e566_4_k_cu_7025973f_183974cuda3std3__45__cpo5beginE - _ZN40_INTERNAL_ee06e566_4_k_cu_7025973f_183974cuda3std6ranges3__45__cpo9iter_moveE)
_ZN40_INTERNAL_ee06e566_4_k_cu_7025973f_183974cuda3std6ranges3__45__cpo9iter_moveE:
	.zero		1
	.type		_ZN40_INTERNAL_ee06e566_4_k_cu_7025973f_183974cuda3std3__45__cpo5beginE,@object
	.size		_ZN40_INTERNAL_ee06e566_4_k_cu_7025973f_183974cuda3std3__45__cpo5beginE,(_ZN40_INTERNAL_ee06e566_4_k_cu_7025973f_183974cuda3std3__442_GLOBAL__N__ee06e566_4_k_cu_7025973f_183976ignoreE - _ZN40_INTERNAL_ee06e566_4_k_cu_7025973f_183974cuda3std3__45__cpo5beginE)
_ZN40_INTERNAL_ee06e566_4_k_cu_7025973f_183974cuda3std3__45__cpo5beginE:
	.zero		1
	.type		_ZN40_INTERNAL_ee06e566_4_k_cu_7025973f_183974cuda3std3__442_GLOBAL__N__ee06e566_4_k_cu_7025973f_183976ignoreE,@object
	.size		_ZN40_INTERNAL_ee06e566_4_k_cu_7025973f_183974cuda3std3__442_GLOBAL__N__ee06e566_4_k_cu_7025973f_183976ignoreE,(_ZN40_INTERNAL_ee06e566_4_k_cu_7025973f_183974cute7productE - _ZN40_INTERNAL_ee06e566_4_k_cu_7025973f_183974cuda3std3__442_GLOBAL__N__ee06e566_4_k_cu_7025973f_183976ignoreE)
_ZN40_INTERNAL_ee06e566_4_k_cu_7025973f_183974cuda3std3__442_GLOBAL__N__ee06e566_4_k_cu_7025973f_183976ignoreE:
	.zero		1
	.type		_ZN40_INTERNAL_ee06e566_4_k_cu_7025973f_183974cute7productE,@object
	.size		_ZN40_INTERNAL_ee06e566_4_k_cu_7025973f_183974cute7productE,(_ZN40_INTERNAL_ee06e566_4_k_cu_7025973f_183974cuda3std3__45__cpo3endE - _ZN40_INTERNAL_ee06e566_4_k_cu_7025973f_183974cute7productE)
_ZN40_INTERNAL_ee06e566_4_k_cu_7025973f_183974cute7productE:
	.zero		1
	.type		_ZN40_INTERNAL_ee06e566_4_k_cu_7025973f_183974cuda3std3__45__cpo3endE,@object
	.size		_ZN40_INTERNAL_ee06e566_4_k_cu_7025973f_183974cuda3std3__45__cpo3endE,(_ZN40_INTERNAL_ee06e566_4_k_cu_7025973f_183974cuda3std3__419piecewise_constructE - _ZN40_INTERNAL_ee06e566_4_k_cu_7025973f_183974cuda3std3__45__cpo3endE)
_ZN40_INTERNAL_ee06e566_4_k_cu_7025973f_183974cuda3std3__45__cpo3endE:
	.zero		1
	.type		_ZN40_INTERNAL_ee06e566_4_k_cu_7025973f_183974cuda3std3__419piecewise_constructE,@object
	.size		_ZN40_INTERNAL_ee06e566_4_k_cu_7025973f_183974cuda3std3__419piecewise_constructE,(_ZN40_INTERNAL_ee06e566_4_k_cu_7025973f_183974cuda3std3__45__cpo4cendE - _ZN40_INTERNAL_ee06e566_4_k_cu_7025973f_183974cuda3std3__419piecewise_constructE)
_ZN40_INTERNAL_ee06e566_4_k_cu_7025973f_183974cuda3std3__419piecewise_constructE:
	.zero		1
	.type		_ZN40_INTERNAL_ee06e566_4_k_cu_7025973f_183974cuda3std3__45__cpo4cendE,@object
	.size		_ZN40_INTERNAL_ee06e566_4_k_cu_7025973f_183974cuda3std3__45__cpo4cendE,(_ZN40_INTERNAL_ee06e566_4_k_cu_7025973f_183974cuda3std6ranges3__45__cpo4swapE - _ZN40_INTERNAL_ee06e566_4_k_cu_7025973f_183974cuda3std3__45__cpo4cendE)
_ZN40_INTERNAL_ee06e566_4_k_cu_7025973f_183974cuda3std3__45__cpo4cendE:
	.zero		1
	.type		_ZN40_INTERNAL_ee06e566_4_k_cu_7025973f_183974cuda3std6ranges3__45__cpo4swapE,@object
	.size		_ZN40_INTERNAL_ee06e566_4_k_cu_7025973f_183974cuda3std6ranges3__45__cpo4swapE,(.L_7 - _ZN40_INTERNAL_ee06e566_4_k_cu_7025973f_183974cuda3std6ranges3__45__cpo4swapE)
_ZN40_INTERNAL_ee06e566_4_k_cu_7025973f_183974cuda3std6ranges3__45__cpo4swapE:
	.zero		1
.L_7:


//--------------------- .nv.constant0._ZN7cutlass13device_kernelINS_4gemm6kernel13GemmUniversalIN4cute5tupleIJiiiiEEENS1_10collective13CollectiveMmaINS1_37MainloopSm90TmaGmmaWarpSpecializedFP8ILi18ENS5_IJNS4_1CILi2EEESB_NSA_ILi1EEEEEENS1_32KernelTmaWarpSpecializedPingpongEEENS5_IJNSA_ILi64EEENSA_ILi128EEESG_EEENS_12float_e5m2_tENS5_IJlSC_lEEESJ_SK_NS4_8TiledMMAINS4_8MMA_AtomIJNS4_4SM904GMMA31MMA_64x128x32_F32E5M2E5M2_SS_TNILNSO_7ScaleInE1ELSQ_1EEEEEENS4_6LayoutINS5_IJSC_SC_SC_EEENS5_IJNSA_ILi0EEESV_SV_EEEEENS5_IJNS4_10UnderscoreESY_SY_EEEEENS4_23SM90_TMA_LOAD_MULTICASTENS4_14ComposedLayoutINS4_7SwizzleILi2ELi4ELi3EEENS4_18smem_ptr_flag_bitsILi8EEENST_INS5_IJNSA_ILi8EEESG_EEENS5_IJSG_SC_EEEEEEEvNS4_8identityES11_S1B_vS1C_EENS_8epilogue10collective6detail29Sm90TmaWarpSpecializedAdapterINS1F_15DefaultEpilogueISJ_SK_SK_NS1E_6thread17LinearCombinationISJ_Li1EffLNS1J_9ScaleType4KindE0ELNS_15FloatRoundStyleE2ESJ_EENS1_15EpilogueDefaultEEEEEvvEEEEvNT_6ParamsE --------------------------
	.section	.nv.constant0._ZN7cutlass13device_kernelINS_4gemm6kernel13GemmUniversalIN4cute5tupleIJiiiiEEENS1_10collective13CollectiveMmaINS1_37MainloopSm90TmaGmmaWarpSpecializedFP8ILi18ENS5_IJNS4_1CILi2EEESB_NSA_ILi1EEEEEENS1_32KernelTmaWarpSpecializedPingpongEEENS5_IJNSA_ILi64EEENSA_ILi128EEESG_EEENS_12float_e5m2_tENS5_IJlSC_lEEESJ_SK_NS4_8TiledMMAINS4_8MMA_AtomIJNS4_4SM904GMMA31MMA_64x128x32_F32E5M2E5M2_SS_TNILNSO_7ScaleInE1ELSQ_1EEEEEENS4_6LayoutINS5_IJSC_SC_SC_EEENS5_IJNSA_ILi0EEESV_SV_EEEEENS5_IJNS4_10UnderscoreESY_SY_EEEEENS4_23SM90_TMA_LOAD_MULTICASTENS4_14ComposedLayoutINS4_7SwizzleILi2ELi4ELi3EEENS4_18smem_ptr_flag_bitsILi8EEENST_INS5_IJNSA_ILi8EEESG_EEENS5_IJSG_SC_EEEEEEEvNS4_8identityES11_S1B_vS1C_EENS_8epilogue10collective6detail29Sm90TmaWarpSpecializedAdapterINS1F_15DefaultEpilogueISJ_SK_SK_NS1E_6thread17LinearCombinationISJ_Li1EffLNS1J_9ScaleType4KindE0ELNS_15FloatRoundStyleE2ESJ_EENS1_15EpilogueDefaultEEEEEvvEEEEvNT_6ParamsE,"a",@progbits
	.sectionflags	@""
	.align	4
.nv.constant0._ZN7cutlass13device_kernelINS_4gemm6kernel13GemmUniversalIN4cute5tupleIJiiiiEEENS1_10collective13CollectiveMmaINS1_37MainloopSm90TmaGmmaWarpSpecializedFP8ILi18ENS5_IJNS4_1CILi2EEESB_NSA_ILi1EEEEEENS1_32KernelTmaWarpSpecializedPingpongEEENS5_IJNSA_ILi64EEENSA_ILi128EEESG_EEENS_12float_e5m2_tENS5_IJlSC_lEEESJ_SK_NS4_8TiledMMAINS4_8MMA_AtomIJNS4_4SM904GMMA31MMA_64x128x32_F32E5M2E5M2_SS_TNILNSO_7ScaleInE1ELSQ_1EEEEEENS4_6LayoutINS5_IJSC_SC_SC_EEENS5_IJNSA_ILi0EEESV_SV_EEEEENS5_IJNS4_10UnderscoreESY_SY_EEEEENS4_23SM90_TMA_LOAD_MULTICASTENS4_14ComposedLayoutINS4_7SwizzleILi2ELi4ELi3EEENS4_18smem_ptr_flag_bitsILi8EEENST_INS5_IJNSA_ILi8EEESG_EEENS5_IJSG_SC_EEEEEEEvNS4_8identityES11_S1B_vS1C_EENS_8epilogue10collective6detail29Sm90TmaWarpSpecializedAdapterINS1F_15DefaultEpilogueISJ_SK_SK_NS1E_6thread17LinearCombinationISJ_Li1EffLNS1J_9ScaleType4KindE0ELNS_15FloatRoundStyleE2ESJ_EENS1_15EpilogueDefaultEEEEEvvEEEEvNT_6ParamsE:
	.zero		1664


//--------------------- SYMBOLS --------------------------

	.type		.nv.reservedSmem.offset0,@object
	.size		.nv.reservedSmem.offset0,0x4
